//
// Generated by NVIDIA NVVM Compiler
//
// Compiler Build ID: CL-36424714
// Cuda compilation tools, release 13.0, V13.0.88
// Based on NVVM 20.0.0
//

.version 9.0
.target sm_100
.address_size 64

	// .globl	_Z9initfGENSP24curandStatePhilox4_32_10
.global .align 4 .b8 precalc_xorwow_matrix[102400];
.global .align 4 .b8 precalc_xorwow_offset_matrix[102400];
.global .align 4 .b8 mrg32k3aM1[2304];
.global .align 4 .b8 mrg32k3aM2[2304];
.global .align 4 .b8 mrg32k3aM1SubSeq[2016];
.global .align 4 .b8 mrg32k3aM2SubSeq[2016];
.global .align 4 .b8 mrg32k3aM1Seq[2304];
.global .align 4 .b8 mrg32k3aM2Seq[2304];
.const .align 8 .b8 __cr_lgamma_table[72];

.visible .entry _Z9initfGENSP24curandStatePhilox4_32_10(
	.param .u64 .ptr .align 1 _Z9initfGENSP24curandStatePhilox4_32_10_param_0
)
{
	.reg .pred 	%p<3>;
	.reg .b32 	%r<98>;
	.reg .b64 	%rd<7>;

	ld.param.u64 	%rd2, [_Z9initfGENSP24curandStatePhilox4_32_10_param_0];
	mov.u32 	%r11, %tid.x;
	mov.u32 	%r12, %ctaid.x;
	mov.u32 	%r13, %ntid.x;
	mad.lo.s32 	%r97, %r12, %r13, %r11;
	setp.gt.s32 	%p1, %r97, 4095;
	@%p1 bra 	$L__BB0_3;
	mov.b32 	%r14, 0;
	mov.b32 	%r15, -766435501;
	mul.hi.u32 	%r2, %r15, %r14;
	add.s32 	%r96, %r97, -4096;
	mul.lo.s32 	%r95, %r97, -845247145;
	cvta.to.global.u64 	%rd3, %rd2;
	add.s64 	%rd1, %rd3, 32;
$L__BB0_2:
	add.s32 	%r96, %r96, 4096;
	mul.wide.s32 	%rd4, %r97, 64;
	add.s64 	%rd5, %rd1, %rd4;
	mov.b32 	%r16, 0;
	mov.b32 	%r17, 1234;
	st.global.v4.u32 	[%rd5], {%r17, %r16, %r16, %r16};
	st.global.v2.u32 	[%rd5+16], {%r16, %r16};
	mov.b64 	%rd6, 0;
	st.global.u64 	[%rd5+24], %rd6;
	shr.s32 	%r18, %r96, 31;
	mov.b32 	%r19, -845247145;
	mul.hi.u32 	%r20, %r19, %r96;
	xor.b32  	%r21, %r20, 1234;
	xor.b32  	%r22, %r2, %r18;
	mov.b32 	%r23, -766435501;
	mul.hi.u32 	%r24, %r23, %r21;
	mul.lo.s32 	%r25, %r21, -766435501;
	mul.hi.u32 	%r26, %r19, %r22;
	mul.lo.s32 	%r27, %r22, -845247145;
	xor.b32  	%r28, %r95, %r26;
	xor.b32  	%r29, %r28, -1640530293;
	xor.b32  	%r30, %r24, -1150833019;
	mul.hi.u32 	%r31, %r23, %r29;
	mul.lo.s32 	%r32, %r29, -766435501;
	mul.hi.u32 	%r33, %r19, %r30;
	mul.lo.s32 	%r34, %r30, -845247145;
	xor.b32  	%r35, %r27, %r33;
	xor.b32  	%r36, %r35, 1013905476;
	xor.b32  	%r37, %r25, %r31;
	xor.b32  	%r38, %r37, 1993301258;
	mul.hi.u32 	%r39, %r23, %r36;
	mul.lo.s32 	%r40, %r36, -766435501;
	mul.hi.u32 	%r41, %r19, %r38;
	mul.lo.s32 	%r42, %r38, -845247145;
	xor.b32  	%r43, %r34, %r41;
	xor.b32  	%r44, %r43, -626626051;
	xor.b32  	%r45, %r32, %r39;
	xor.b32  	%r46, %r45, 842468239;
	mul.hi.u32 	%r47, %r23, %r44;
	mul.lo.s32 	%r48, %r44, -766435501;
	mul.hi.u32 	%r49, %r19, %r46;
	mul.lo.s32 	%r50, %r46, -845247145;
	xor.b32  	%r51, %r42, %r49;
	xor.b32  	%r52, %r51, 2027809718;
	xor.b32  	%r53, %r40, %r47;
	xor.b32  	%r54, %r53, -308364780;
	mul.hi.u32 	%r55, %r23, %r52;
	mul.lo.s32 	%r56, %r52, -766435501;
	mul.hi.u32 	%r57, %r19, %r54;
	mul.lo.s32 	%r58, %r54, -845247145;
	xor.b32  	%r59, %r50, %r57;
	xor.b32  	%r60, %r59, 387278191;
	xor.b32  	%r61, %r48, %r55;
	xor.b32  	%r62, %r61, -1459197799;
	mul.hi.u32 	%r63, %r23, %r60;
	mul.lo.s32 	%r64, %r60, -766435501;
	mul.hi.u32 	%r65, %r19, %r62;
	mul.lo.s32 	%r66, %r62, -845247145;
	xor.b32  	%r67, %r58, %r65;
	xor.b32  	%r68, %r67, -1253253336;
	xor.b32  	%r69, %r56, %r63;
	xor.b32  	%r70, %r69, 1684936478;
	mul.hi.u32 	%r71, %r23, %r68;
	mul.lo.s32 	%r72, %r68, -766435501;
	mul.hi.u32 	%r73, %r19, %r70;
	mul.lo.s32 	%r74, %r70, -845247145;
	xor.b32  	%r75, %r66, %r73;
	xor.b32  	%r76, %r75, 1401182433;
	xor.b32  	%r77, %r64, %r71;
	xor.b32  	%r78, %r77, 534103459;
	mul.hi.u32 	%r79, %r23, %r76;
	mul.lo.s32 	%r80, %r76, -766435501;
	mul.hi.u32 	%r81, %r19, %r78;
	mul.lo.s32 	%r82, %r78, -845247145;
	xor.b32  	%r83, %r74, %r81;
	xor.b32  	%r84, %r83, -239349094;
	xor.b32  	%r85, %r72, %r79;
	xor.b32  	%r86, %r85, -616729560;
	mul.hi.u32 	%r87, %r23, %r84;
	mul.lo.s32 	%r88, %r84, -766435501;
	mul.hi.u32 	%r89, %r19, %r86;
	mul.lo.s32 	%r90, %r86, -845247145;
	xor.b32  	%r91, %r82, %r89;
	xor.b32  	%r92, %r91, -1879880621;
	xor.b32  	%r93, %r80, %r87;
	xor.b32  	%r94, %r93, -1767562579;
	st.global.v4.u32 	[%rd5+-32], {%r16, %r16, %r96, %r18};
	st.global.v4.u32 	[%rd5+-16], {%r92, %r90, %r94, %r88};
	add.s32 	%r97, %r97, 4096;
	add.s32 	%r95, %r95, -388665344;
	setp.lt.s32 	%p2, %r96, 0;
	@%p2 bra 	$L__BB0_2;
$L__BB0_3:
	ret;

}
	// .globl	_Z30parallel_monte_carlo_integrateP24curandStatePhilox4_32_10iiPf
.visible .entry _Z30parallel_monte_carlo_integrateP24curandStatePhilox4_32_10iiPf(
	.param .u64 .ptr .align 1 _Z30parallel_monte_carlo_integrateP24curandStatePhilox4_32_10iiPf_param_0,
	.param .u32 _Z30parallel_monte_carlo_integrateP24curandStatePhilox4_32_10iiPf_param_1,
	.param .u32 _Z30parallel_monte_carlo_integrateP24curandStatePhilox4_32_10iiPf_param_2,
	.param .u64 .ptr .align 1 _Z30parallel_monte_carlo_integrateP24curandStatePhilox4_32_10iiPf_param_3
)
{
	.reg .pred 	%p<24>;
	.reg .b32 	%r<303>;
	.reg .b32 	%f<58>;
	.reg .b64 	%rd<7>;

	ld.param.u64 	%rd4, [_Z30parallel_monte_carlo_integrateP24curandStatePhilox4_32_10iiPf_param_0];
	ld.param.u32 	%r52, [_Z30parallel_monte_carlo_integrateP24curandStatePhilox4_32_10iiPf_param_1];
	ld.param.u32 	%r53, [_Z30parallel_monte_carlo_integrateP24curandStatePhilox4_32_10iiPf_param_2];
	ld.param.u64 	%rd5, [_Z30parallel_monte_carlo_integrateP24curandStatePhilox4_32_10iiPf_param_3];
	cvta.to.global.u64 	%rd1, %rd5;
	mov.u32 	%r1, %tid.x;
	mov.u32 	%r54, %ctaid.x;
	mov.u32 	%r55, %ntid.x;
	mul.lo.s32 	%r2, %r54, %r55;
	add.s32 	%r301, %r2, %r1;
	setp.ge.s32 	%p1, %r301, %r52;
	@%p1 bra 	$L__BB1_40;
	cvt.rn.f32.s32 	%f1, %r52;
	setp.lt.s32 	%p2, %r53, 1;
	cvt.rn.f32.s32 	%f2, %r53;
	@%p2 bra 	$L__BB1_34;
	neg.s32 	%r4, %r53;
	cvta.to.global.u64 	%rd2, %rd4;
$L__BB1_3:
	cvt.rn.f32.s32 	%f3, %r301;
	add.f32 	%f45, %f3, 0f3F800000;
	div.rn.f32 	%f46, %f45, %f1;
	mul.f32 	%f4, %f46, %f46;
	mul.wide.s32 	%rd6, %r301, 64;
	add.s64 	%rd3, %rd2, %rd6;
	ld.global.u32 	%r289, [%rd3+40];
	mov.b32 	%r290, 0;
	mov.u32 	%r288, %r4;
$L__BB1_4:
	add.s32 	%r294, %r289, 1;
	setp.eq.s32 	%p7, %r289, 1;
	@%p7 bra 	$L__BB1_9;
	setp.eq.s32 	%p8, %r289, 2;
	@%p8 bra 	$L__BB1_8;
	setp.ne.s32 	%p9, %r289, 3;
	@%p9 bra 	$L__BB1_10;
	ld.global.u32 	%r291, [%rd3+28];
	bra.uni 	$L__BB1_11;
$L__BB1_8:
	ld.global.u32 	%r291, [%rd3+24];
	bra.uni 	$L__BB1_11;
$L__BB1_9:
	ld.global.u32 	%r291, [%rd3+20];
	bra.uni 	$L__BB1_11;
$L__BB1_10:
	ld.global.u32 	%r291, [%rd3+16];
$L__BB1_11:
	setp.ne.s32 	%p10, %r294, 4;
	@%p10 bra 	$L__BB1_18;
	ld.global.v2.u32 	{%r68, %r293}, [%rd3];
	add.s32 	%r17, %r68, 1;
	setp.eq.s32 	%p11, %r17, 0;
	st.global.u32 	[%rd3], %r17;
	@%p11 bra 	$L__BB1_14;
	ld.global.u32 	%r292, [%rd3+8];
	bra.uni 	$L__BB1_17;
$L__BB1_14:
	add.s32 	%r293, %r293, 1;
	setp.ne.s32 	%p12, %r293, 0;
	st.global.u32 	[%rd3+4], %r293;
	ld.global.u32 	%r292, [%rd3+8];
	@%p12 bra 	$L__BB1_17;
	add.s32 	%r292, %r292, 1;
	setp.ne.s32 	%p13, %r292, 0;
	st.global.u32 	[%rd3+8], %r292;
	mov.b32 	%r293, 0;
	@%p13 bra 	$L__BB1_17;
	ld.global.u32 	%r71, [%rd3+12];
	add.s32 	%r72, %r71, 1;
	st.global.u32 	[%rd3+12], %r72;
	mov.b32 	%r292, 0;
	mov.u32 	%r293, %r292;
$L__BB1_17:
	ld.global.u32 	%r74, [%rd3+12];
	ld.global.v2.u32 	{%r75, %r76}, [%rd3+32];
	mov.b32 	%r77, -766435501;
	mul.hi.u32 	%r78, %r77, %r17;
	mul.lo.s32 	%r79, %r17, -766435501;
	mov.b32 	%r80, -845247145;
	mul.hi.u32 	%r81, %r80, %r292;
	mul.lo.s32 	%r82, %r292, -845247145;
	xor.b32  	%r83, %r81, %r293;
	xor.b32  	%r84, %r83, %r75;
	xor.b32  	%r85, %r74, %r78;
	xor.b32  	%r86, %r85, %r76;
	add.s32 	%r87, %r75, -1640531527;
	add.s32 	%r88, %r76, -1150833019;
	mul.hi.u32 	%r89, %r77, %r84;
	mul.lo.s32 	%r90, %r84, -766435501;
	mul.hi.u32 	%r91, %r80, %r86;
	mul.lo.s32 	%r92, %r86, -845247145;
	xor.b32  	%r93, %r82, %r91;
	xor.b32  	%r94, %r93, %r87;
	xor.b32  	%r95, %r89, %r79;
	xor.b32  	%r96, %r95, %r88;
	add.s32 	%r97, %r75, 1013904242;
	add.s32 	%r98, %r76, 1993301258;
	mul.hi.u32 	%r99, %r77, %r94;
	mul.lo.s32 	%r100, %r94, -766435501;
	mul.hi.u32 	%r101, %r80, %r96;
	mul.lo.s32 	%r102, %r96, -845247145;
	xor.b32  	%r103, %r92, %r97;
	xor.b32  	%r104, %r103, %r101;
	xor.b32  	%r105, %r98, %r90;
	xor.b32  	%r106, %r105, %r99;
	add.s32 	%r107, %r75, -626627285;
	add.s32 	%r108, %r76, 842468239;
	mul.hi.u32 	%r109, %r77, %r104;
	mul.lo.s32 	%r110, %r104, -766435501;
	mul.hi.u32 	%r111, %r80, %r106;
	mul.lo.s32 	%r112, %r106, -845247145;
	xor.b32  	%r113, %r102, %r107;
	xor.b32  	%r114, %r113, %r111;
	xor.b32  	%r115, %r100, %r108;
	xor.b32  	%r116, %r115, %r109;
	add.s32 	%r117, %r75, 2027808484;
	add.s32 	%r118, %r76, -308364780;
	mul.hi.u32 	%r119, %r77, %r114;
	mul.lo.s32 	%r120, %r114, -766435501;
	mul.hi.u32 	%r121, %r80, %r116;
	mul.lo.s32 	%r122, %r116, -845247145;
	xor.b32  	%r123, %r112, %r117;
	xor.b32  	%r124, %r123, %r121;
	xor.b32  	%r125, %r110, %r118;
	xor.b32  	%r126, %r125, %r119;
	add.s32 	%r127, %r75, 387276957;
	add.s32 	%r128, %r76, -1459197799;
	mul.hi.u32 	%r129, %r77, %r124;
	mul.lo.s32 	%r130, %r124, -766435501;
	mul.hi.u32 	%r131, %r80, %r126;
	mul.lo.s32 	%r132, %r126, -845247145;
	xor.b32  	%r133, %r122, %r127;
	xor.b32  	%r134, %r133, %r131;
	xor.b32  	%r135, %r120, %r128;
	xor.b32  	%r136, %r135, %r129;
	add.s32 	%r137, %r75, -1253254570;
	add.s32 	%r138, %r76, 1684936478;
	mul.hi.u32 	%r139, %r77, %r134;
	mul.lo.s32 	%r140, %r134, -766435501;
	mul.hi.u32 	%r141, %r80, %r136;
	mul.lo.s32 	%r142, %r136, -845247145;
	xor.b32  	%r143, %r132, %r137;
	xor.b32  	%r144, %r143, %r141;
	xor.b32  	%r145, %r130, %r138;
	xor.b32  	%r146, %r145, %r139;
	add.s32 	%r147, %r75, 1401181199;
	add.s32 	%r148, %r76, 534103459;
	mul.hi.u32 	%r149, %r77, %r144;
	mul.lo.s32 	%r150, %r144, -766435501;
	mul.hi.u32 	%r151, %r80, %r146;
	mul.lo.s32 	%r152, %r146, -845247145;
	xor.b32  	%r153, %r142, %r147;
	xor.b32  	%r154, %r153, %r151;
	xor.b32  	%r155, %r140, %r148;
	xor.b32  	%r156, %r155, %r149;
	add.s32 	%r157, %r75, -239350328;
	add.s32 	%r158, %r76, -616729560;
	mul.hi.u32 	%r159, %r77, %r154;
	mul.lo.s32 	%r160, %r154, -766435501;
	mul.hi.u32 	%r161, %r80, %r156;
	mul.lo.s32 	%r162, %r156, -845247145;
	xor.b32  	%r163, %r152, %r157;
	xor.b32  	%r164, %r163, %r161;
	xor.b32  	%r165, %r150, %r158;
	xor.b32  	%r166, %r165, %r159;
	add.s32 	%r167, %r75, -1879881855;
	add.s32 	%r168, %r76, -1767562579;
	mul.hi.u32 	%r169, %r77, %r164;
	mul.lo.s32 	%r170, %r164, -766435501;
	mul.hi.u32 	%r171, %r80, %r166;
	mul.lo.s32 	%r172, %r166, -845247145;
	xor.b32  	%r173, %r162, %r167;
	xor.b32  	%r174, %r173, %r171;
	xor.b32  	%r175, %r160, %r168;
	xor.b32  	%r176, %r175, %r169;
	st.global.v4.u32 	[%rd3+16], {%r174, %r172, %r176, %r170};
	mov.b32 	%r294, 0;
$L__BB1_18:
	cvt.rn.f32.u32 	%f47, %r291;
	fma.rn.f32 	%f5, %f47, 0f2F800000, %f3;
	add.s32 	%r289, %r294, 1;
	setp.eq.s32 	%p14, %r294, 1;
	@%p14 bra 	$L__BB1_23;
	setp.eq.s32 	%p15, %r294, 2;
	@%p15 bra 	$L__BB1_22;
	setp.ne.s32 	%p16, %r294, 3;
	@%p16 bra 	$L__BB1_24;
	ld.global.u32 	%r295, [%rd3+28];
	bra.uni 	$L__BB1_25;
$L__BB1_22:
	ld.global.u32 	%r295, [%rd3+24];
	bra.uni 	$L__BB1_25;
$L__BB1_23:
	ld.global.u32 	%r295, [%rd3+20];
	bra.uni 	$L__BB1_25;
$L__BB1_24:
	ld.global.u32 	%r295, [%rd3+16];
$L__BB1_25:
	setp.ne.s32 	%p17, %r289, 4;
	@%p17 bra 	$L__BB1_32;
	ld.global.v2.u32 	{%r177, %r297}, [%rd3];
	add.s32 	%r32, %r177, 1;
	setp.eq.s32 	%p18, %r32, 0;
	st.global.u32 	[%rd3], %r32;
	@%p18 bra 	$L__BB1_28;
	ld.global.u32 	%r296, [%rd3+8];
	bra.uni 	$L__BB1_31;
$L__BB1_28:
	add.s32 	%r297, %r297, 1;
	setp.ne.s32 	%p19, %r297, 0;
	st.global.u32 	[%rd3+4], %r297;
	ld.global.u32 	%r296, [%rd3+8];
	@%p19 bra 	$L__BB1_31;
	add.s32 	%r296, %r296, 1;
	setp.ne.s32 	%p20, %r296, 0;
	st.global.u32 	[%rd3+8], %r296;
	mov.b32 	%r297, 0;
	@%p20 bra 	$L__BB1_31;
	ld.global.u32 	%r180, [%rd3+12];
	add.s32 	%r181, %r180, 1;
	st.global.u32 	[%rd3+12], %r181;
	mov.b32 	%r296, 0;
	mov.u32 	%r297, %r296;
$L__BB1_31:
	ld.global.u32 	%r183, [%rd3+12];
	ld.global.v2.u32 	{%r184, %r185}, [%rd3+32];
	mov.b32 	%r186, -766435501;
	mul.hi.u32 	%r187, %r186, %r32;
	mul.lo.s32 	%r188, %r32, -766435501;
	mov.b32 	%r189, -845247145;
	mul.hi.u32 	%r190, %r189, %r296;
	mul.lo.s32 	%r191, %r296, -845247145;
	xor.b32  	%r192, %r190, %r297;
	xor.b32  	%r193, %r192, %r184;
	xor.b32  	%r194, %r183, %r187;
	xor.b32  	%r195, %r194, %r185;
	add.s32 	%r196, %r184, -1640531527;
	add.s32 	%r197, %r185, -1150833019;
	mul.hi.u32 	%r198, %r186, %r193;
	mul.lo.s32 	%r199, %r193, -766435501;
	mul.hi.u32 	%r200, %r189, %r195;
	mul.lo.s32 	%r201, %r195, -845247145;
	xor.b32  	%r202, %r191, %r200;
	xor.b32  	%r203, %r202, %r196;
	xor.b32  	%r204, %r198, %r188;
	xor.b32  	%r205, %r204, %r197;
	add.s32 	%r206, %r184, 1013904242;
	add.s32 	%r207, %r185, 1993301258;
	mul.hi.u32 	%r208, %r186, %r203;
	mul.lo.s32 	%r209, %r203, -766435501;
	mul.hi.u32 	%r210, %r189, %r205;
	mul.lo.s32 	%r211, %r205, -845247145;
	xor.b32  	%r212, %r201, %r206;
	xor.b32  	%r213, %r212, %r210;
	xor.b32  	%r214, %r207, %r199;
	xor.b32  	%r215, %r214, %r208;
	add.s32 	%r216, %r184, -626627285;
	add.s32 	%r217, %r185, 842468239;
	mul.hi.u32 	%r218, %r186, %r213;
	mul.lo.s32 	%r219, %r213, -766435501;
	mul.hi.u32 	%r220, %r189, %r215;
	mul.lo.s32 	%r221, %r215, -845247145;
	xor.b32  	%r222, %r211, %r216;
	xor.b32  	%r223, %r222, %r220;
	xor.b32  	%r224, %r209, %r217;
	xor.b32  	%r225, %r224, %r218;
	add.s32 	%r226, %r184, 2027808484;
	add.s32 	%r227, %r185, -308364780;
	mul.hi.u32 	%r228, %r186, %r223;
	mul.lo.s32 	%r229, %r223, -766435501;
	mul.hi.u32 	%r230, %r189, %r225;
	mul.lo.s32 	%r231, %r225, -845247145;
	xor.b32  	%r232, %r221, %r226;
	xor.b32  	%r233, %r232, %r230;
	xor.b32  	%r234, %r219, %r227;
	xor.b32  	%r235, %r234, %r228;
	add.s32 	%r236, %r184, 387276957;
	add.s32 	%r237, %r185, -1459197799;
	mul.hi.u32 	%r238, %r186, %r233;
	mul.lo.s32 	%r239, %r233, -766435501;
	mul.hi.u32 	%r240, %r189, %r235;
	mul.lo.s32 	%r241, %r235, -845247145;
	xor.b32  	%r242, %r231, %r236;
	xor.b32  	%r243, %r242, %r240;
	xor.b32  	%r244, %r229, %r237;
	xor.b32  	%r245, %r244, %r238;
	add.s32 	%r246, %r184, -1253254570;
	add.s32 	%r247, %r185, 1684936478;
	mul.hi.u32 	%r248, %r186, %r243;
	mul.lo.s32 	%r249, %r243, -766435501;
	mul.hi.u32 	%r250, %r189, %r245;
	mul.lo.s32 	%r251, %r245, -845247145;
	xor.b32  	%r252, %r241, %r246;
	xor.b32  	%r253, %r252, %r250;
	xor.b32  	%r254, %r239, %r247;
	xor.b32  	%r255, %r254, %r248;
	add.s32 	%r256, %r184, 1401181199;
	add.s32 	%r257, %r185, 534103459;
	mul.hi.u32 	%r258, %r186, %r253;
	mul.lo.s32 	%r259, %r253, -766435501;
	mul.hi.u32 	%r260, %r189, %r255;
	mul.lo.s32 	%r261, %r255, -845247145;
	xor.b32  	%r262, %r251, %r256;
	xor.b32  	%r263, %r262, %r260;
	xor.b32  	%r264, %r249, %r257;
	xor.b32  	%r265, %r264, %r258;
	add.s32 	%r266, %r184, -239350328;
	add.s32 	%r267, %r185, -616729560;
	mul.hi.u32 	%r268, %r186, %r263;
	mul.lo.s32 	%r269, %r263, -766435501;
	mul.hi.u32 	%r270, %r189, %r265;
	mul.lo.s32 	%r271, %r265, -845247145;
	xor.b32  	%r272, %r261, %r266;
	xor.b32  	%r273, %r272, %r270;
	xor.b32  	%r274, %r259, %r267;
	xor.b32  	%r275, %r274, %r268;
	add.s32 	%r276, %r184, -1879881855;
	add.s32 	%r277, %r185, -1767562579;
	mul.hi.u32 	%r278, %r186, %r273;
	mul.lo.s32 	%r279, %r273, -766435501;
	mul.hi.u32 	%r280, %r189, %r275;
	mul.lo.s32 	%r281, %r275, -845247145;
	xor.b32  	%r282, %r271, %r276;
	xor.b32  	%r283, %r282, %r280;
	xor.b32  	%r284, %r269, %r277;
	xor.b32  	%r285, %r284, %r278;
	st.global.v4.u32 	[%rd3+16], {%r283, %r281, %r285, %r279};
	mov.b32 	%r289, 0;
$L__BB1_32:
	div.rn.f32 	%f48, %f5, %f1;
	cvt.rn.f32.u32 	%f49, %r295;
	mul.f32 	%f50, %f4, %f49;
	mul.f32 	%f51, %f50, 0f2F800000;
	mul.f32 	%f52, %f48, %f48;
	setp.le.f32 	%p21, %f51, %f52;
	selp.u32 	%r286, 1, 0, %p21;
	add.s32 	%r290, %r290, %r286;
	add.s32 	%r288, %r288, 1;
	setp.ne.s32 	%p22, %r288, 0;
	@%p22 bra 	$L__BB1_4;
	st.global.u32 	[%rd3+40], %r289;
	cvt.rn.f32.u32 	%f53, %r290;
	div.rn.f32 	%f54, %f4, %f1;
	div.rn.f32 	%f55, %f53, %f2;
	mul.f32 	%f56, %f54, %f55;
	atom.global.add.f32 	%f57, [%rd1], %f56;
	add.s32 	%r301, %r301, 4096;
	setp.lt.s32 	%p23, %r301, %r52;
	@%p23 bra 	$L__BB1_3;
	bra.uni 	$L__BB1_40;
$L__BB1_34:
	add.s32 	%r56, %r301, 4096;
	max.s32 	%r57, %r52, %r56;
	not.b32 	%r58, %r2;
	add.s32 	%r59, %r57, %r58;
	sub.s32 	%r43, %r59, %r1;
	and.b32  	%r60, %r43, 12288;
	setp.eq.s32 	%p3, %r60, 12288;
	@%p3 bra 	$L__BB1_37;
	mov.f32 	%f8, 0f00000000;
	div.rn.f32 	%f6, %f8, %f2;
	shr.u32 	%r62, %r43, 12;
	add.s32 	%r63, %r62, 1;
	and.b32  	%r44, %r63, 3;
	mov.b32 	%r300, 0;
$L__BB1_36:
	.pragma "nounroll";
	cvt.rn.f32.s32 	%f9, %r301;
	add.f32 	%f10, %f9, 0f3F800000;
	div.rn.f32 	%f11, %f10, %f1;
	mul.f32 	%f12, %f11, %f11;
	div.rn.f32 	%f13, %f12, %f1;
	mul.f32 	%f14, %f13, %f6;
	atom.global.add.f32 	%f15, [%rd1], %f14;
	add.s32 	%r301, %r301, 4096;
	add.s32 	%r300, %r300, 1;
	setp.ne.s32 	%p4, %r300, %r44;
	@%p4 bra 	$L__BB1_36;
$L__BB1_37:
	setp.lt.u32 	%p5, %r43, 12288;
	@%p5 bra 	$L__BB1_40;
	mov.f32 	%f16, 0f00000000;
	div.rn.f32 	%f7, %f16, %f2;
$L__BB1_39:
	cvt.rn.f32.s32 	%f17, %r301;
	add.f32 	%f18, %f17, 0f3F800000;
	div.rn.f32 	%f19, %f18, %f1;
	mul.f32 	%f20, %f19, %f19;
	div.rn.f32 	%f21, %f20, %f1;
	mul.f32 	%f22, %f21, %f7;
	atom.global.add.f32 	%f23, [%rd1], %f22;
	add.s32 	%r64, %r301, 4096;
	cvt.rn.f32.s32 	%f24, %r64;
	add.f32 	%f25, %f24, 0f3F800000;
	div.rn.f32 	%f26, %f25, %f1;
	mul.f32 	%f27, %f26, %f26;
	div.rn.f32 	%f28, %f27, %f1;
	mul.f32 	%f29, %f28, %f7;
	atom.global.add.f32 	%f30, [%rd1], %f29;
	add.s32 	%r65, %r301, 8192;
	cvt.rn.f32.s32 	%f31, %r65;
	add.f32 	%f32, %f31, 0f3F800000;
	div.rn.f32 	%f33, %f32, %f1;
	mul.f32 	%f34, %f33, %f33;
	div.rn.f32 	%f35, %f34, %f1;
	mul.f32 	%f36, %f35, %f7;
	atom.global.add.f32 	%f37, [%rd1], %f36;
	add.s32 	%r66, %r301, 12288;
	cvt.rn.f32.s32 	%f38, %r66;
	add.f32 	%f39, %f38, 0f3F800000;
	div.rn.f32 	%f40, %f39, %f1;
	mul.f32 	%f41, %f40, %f40;
	div.rn.f32 	%f42, %f41, %f1;
	mul.f32 	%f43, %f42, %f7;
	atom.global.add.f32 	%f44, [%rd1], %f43;
	add.s32 	%r301, %r301, 16384;
	setp.lt.s32 	%p6, %r301, %r52;
	@%p6 bra 	$L__BB1_39;
$L__BB1_40:
	ret;

}


// ===== COMPILED SASS (sm_100) =====

	.target	sm_100

	.elftype	@"ET_EXEC"


//--------------------- .note.nv.tkinfo           --------------------------
	.section	.note.nv.tkinfo,"",@"SHT_NOTE"
	.sectionflags	@"SHF_NOTE_NV_TKINFO"
	.tkinfo
        /*0018*/ 	.word	0x00000002
        /*0030*/ 	.string	""
        /*0030*/ 	.string	"ptxas"
        /*0030*/ 	.string	"Cuda compilation tools, release 13.0, V13.0.88"
        /*0030*/ 	.string	"Build cuda_13.0.r13.0/compiler.36424714_0"
        /*0030*/ 	.string	"-arch sm_100 -m 64 "



//--------------------- .note.nv.cuinfo           --------------------------
	.section	.note.nv.cuinfo,"",@"SHT_NOTE"
	.sectionflags	@"SHF_NOTE_NV_CUINFO"
        /*0018*/ 	.short	0x0002
        /*001a*/ 	.short	0x0064
        /*001c*/ 	.short	0x0082
	.zero		2


//--------------------- .nv.info                  --------------------------
	.section	.nv.info,"",@"SHT_CUDA_INFO"
	.align	4


	//----- nvinfo : EIATTR_REGCOUNT
	.align		4
        /*0000*/ 	.byte	0x04, 0x2f
        /*0002*/ 	.short	(.L_10 - .L_9)
	.align		4
.L_9:
        /*0004*/ 	.word	index@(_Z9initfGENSP24curandStatePhilox4_32_10)
        /*0008*/ 	.word	0x00000018


	//----- nvinfo : EIATTR_FRAME_SIZE
	.align		4
.L_10:
        /*000c*/ 	.byte	0x04, 0x11
        /*000e*/ 	.short	(.L_12 - .L_11)
	.align		4
.L_11:
        /*0010*/ 	.word	index@(_Z9initfGENSP24curandStatePhilox4_32_10)
        /*0014*/ 	.word	0x00000000


	//----- nvinfo : EIATTR_REGCOUNT
	.align		4
.L_12:
        /*0018*/ 	.byte	0x04, 0x2f
        /*001a*/ 	.short	(.L_14 - .L_13)
	.align		4
.L_13:
        /*001c*/ 	.word	index@(_Z30parallel_monte_carlo_integrateP24curandStatePhilox4_32_10iiPf)
        /*0020*/ 	.word	0x00000019


	//----- nvinfo : EIATTR_FRAME_SIZE
	.align		4
.L_14:
        /*0024*/ 	.byte	0x04, 0x11
        /*0026*/ 	.short	(.L_16 - .L_15)
	.align		4
.L_15:
        /*0028*/ 	.word	index@($__internal_0_$__cuda_sm3x_div_rn_noftz_f32_slowpath)
        /*002c*/ 	.word	0x00000000


	//----- nvinfo : EIATTR_FRAME_SIZE
	.align		4
.L_16:
        /*0030*/ 	.byte	0x04, 0x11
        /*0032*/ 	.short	(.L_18 - .L_17)
	.align		4
.L_17:
        /*0034*/ 	.word	index@(_Z30parallel_monte_carlo_integrateP24curandStatePhilox4_32_10iiPf)
        /*0038*/ 	.word	0x00000000


	//----- nvinfo : EIATTR_MIN_STACK_SIZE
	.align		4
.L_18:
        /*003c*/ 	.byte	0x04, 0x12
        /*003e*/ 	.short	(.L_20 - .L_19)
	.align		4
.L_19:
        /*0040*/ 	.word	index@(_Z30parallel_monte_carlo_integrateP24curandStatePhilox4_32_10iiPf)
        /*0044*/ 	.word	0x00000000


	//----- nvinfo : EIATTR_MIN_STACK_SIZE
	.align		4
.L_20:
        /*0048*/ 	.byte	0x04, 0x12
        /*004a*/ 	.short	(.L_22 - .L_21)
	.align		4
.L_21:
        /*004c*/ 	.word	index@(_Z9initfGENSP24curandStatePhilox4_32_10)
        /*0050*/ 	.word	0x00000000
.L_22:


//--------------------- .nv.compat                --------------------------
	.section	.nv.compat,"",@"SHT_CUDA_COMPAT_INFO"
	.align	4
        /*0000*/ 	.byte	0x02, 0x09, 0x00, 0x00, 0x02, 0x02, 0x01, 0x00, 0x02, 0x05, 0x05, 0x00, 0x03, 0x07, 0x01, 0x01
        /*0010*/ 	.byte	0x02, 0x03, 0x00, 0x00, 0x02, 0x06, 0x01, 0x00, 0x04, 0x0b, 0x08, 0x00, 0x01, 0x00, 0x00, 0x00
        /*0020*/ 	.byte	0x00, 0x00, 0x00, 0x00


//--------------------- .nv.info._Z30parallel_monte_carlo_integrateP24curandStatePhilox4_32_10iiPf --------------------------
	.section	.nv.info._Z30parallel_monte_carlo_integrateP24curandStatePhilox4_32_10iiPf,"",@"SHT_CUDA_INFO"
	.sectionflags	@""
	.align	4


	//----- nvinfo : EIATTR_CUDA_API_VERSION
	.align		4
        /*0000*/ 	.byte	0x04, 0x37
        /*0002*/ 	.short	(.L_24 - .L_23)
.L_23:
        /*0004*/ 	.word	0x00000082


	//----- nvinfo : EIATTR_KPARAM_INFO
	.align		4
.L_24:
        /*0008*/ 	.byte	0x04, 0x17
        /*000a*/ 	.short	(.L_26 - .L_25)
.L_25:
        /*000c*/ 	.word	0x00000000
        /*0010*/ 	.short	0x0003
        /*0012*/ 	.short	0x0010
        /*0014*/ 	.byte	0x00, 0xf5, 0x21, 0x00


	//----- nvinfo : EIATTR_KPARAM_INFO
	.align		4
.L_26:
        /*0018*/ 	.byte	0x04, 0x17
        /*001a*/ 	.short	(.L_28 - .L_27)
.L_27:
        /*001c*/ 	.word	0x00000000
        /*0020*/ 	.short	0x0002
        /*0022*/ 	.short	0x000c
        /*0024*/ 	.byte	0x00, 0xf0, 0x11, 0x00


	//----- nvinfo : EIATTR_KPARAM_INFO
	.align		4
.L_28:
        /*0028*/ 	.byte	0x04, 0x17
        /*002a*/ 	.short	(.L_30 - .L_29)
.L_29:
        /*002c*/ 	.word	0x00000000
        /*0030*/ 	.short	0x0001
        /*0032*/ 	.short	0x0008
        /*0034*/ 	.byte	0x00, 0xf0, 0x11, 0x00


	//----- nvinfo : EIATTR_KPARAM_INFO
	.align		4
.L_30:
        /*0038*/ 	.byte	0x04, 0x17
        /*003a*/ 	.short	(.L_32 - .L_31)
.L_31:
        /*003c*/ 	.word	0x00000000
        /*0040*/ 	.short	0x0000
        /*0042*/ 	.short	0x0000
        /*0044*/ 	.byte	0x00, 0xf5, 0x21, 0x00


	//----- nvinfo : EIATTR_SPARSE_MMA_MASK
	.align		4
.L_32:
        /*0048*/ 	.byte	0x03, 0x50
        /*004a*/ 	.short	0x0000


	//----- nvinfo : EIATTR_MAXREG_COUNT
	.align		4
        /*004c*/ 	.byte	0x03, 0x1b
        /*004e*/ 	.short	0x00ff


	//----- nvinfo : EIATTR_MERCURY_ISA_VERSION
	.align		4
        /*0050*/ 	.byte	0x03, 0x5f
        /*0052*/ 	.short	0x0101


	//----- nvinfo : EIATTR_VRC_CTA_INIT_COUNT
	.align		4
        /*0054*/ 	.byte	0x02, 0x4a
	.zero		1
	.zero		1


	//----- nvinfo : EIATTR_EXIT_INSTR_OFFSETS
	.align		4
        /*0058*/ 	.byte	0x04, 0x1c
        /*005a*/ 	.short	(.L_34 - .L_33)


	//   ....[0]....
.L_33:
        /*005c*/ 	.word	0x00000080


	//   ....[1]....
        /*0060*/ 	.word	0x00001410


	//   ....[2]....
        /*0064*/ 	.word	0x00001830


	//   ....[3]....
        /*0068*/ 	.word	0x00002200


	//----- nvinfo : EIATTR_CRS_STACK_SIZE
	.align		4
.L_34:
        /*006c*/ 	.byte	0x04, 0x1e
        /*006e*/ 	.short	(.L_36 - .L_35)
.L_35:
        /*0070*/ 	.word	0x00000000


	//----- nvinfo : EIATTR_CBANK_PARAM_SIZE
	.align		4
.L_36:
        /*0074*/ 	.byte	0x03, 0x19
        /*0076*/ 	.short	0x0018


	//----- nvinfo : EIATTR_PARAM_CBANK
	.align		4
        /*0078*/ 	.byte	0x04, 0x0a
        /*007a*/ 	.short	(.L_38 - .L_37)
	.align		4
.L_37:
        /*007c*/ 	.word	index@(.nv.constant0._Z30parallel_monte_carlo_integrateP24curandStatePhilox4_32_10iiPf)
        /*0080*/ 	.short	0x0380
        /*0082*/ 	.short	0x0018


	//----- nvinfo : EIATTR_SW_WAR
	.align		4
.L_38:
        /*0084*/ 	.byte	0x04, 0x36
        /*0086*/ 	.short	(.L_40 - .L_39)
.L_39:
        /*0088*/ 	.word	0x00000008
.L_40:


//--------------------- .nv.info._Z9initfGENSP24curandStatePhilox4_32_10 --------------------------
	.section	.nv.info._Z9initfGENSP24curandStatePhilox4_32_10,"",@"SHT_CUDA_INFO"
	.sectionflags	@""
	.align	4


	//----- nvinfo : EIATTR_CUDA_API_VERSION
	.align		4
        /*0000*/ 	.byte	0x04, 0x37
        /*0002*/ 	.short	(.L_42 - .L_41)
.L_41:
        /*0004*/ 	.word	0x00000082


	//----- nvinfo : EIATTR_KPARAM_INFO
	.align		4
.L_42:
        /*0008*/ 	.byte	0x04, 0x17
        /*000a*/ 	.short	(.L_44 - .L_43)
.L_43:
        /*000c*/ 	.word	0x00000000
        /*0010*/ 	.short	0x0000
        /*0012*/ 	.short	0x0000
        /*0014*/ 	.byte	0x00, 0xf5, 0x21, 0x00


	//----- nvinfo : EIATTR_SPARSE_MMA_MASK
	.align		4
.L_44:
        /*0018*/ 	.byte	0x03, 0x50
        /*001a*/ 	.short	0x0000


	//----- nvinfo : EIATTR_MAXREG_COUNT
	.align		4
        /*001c*/ 	.byte	0x03, 0x1b
        /*001e*/ 	.short	0x00ff


	//----- nvinfo : EIATTR_MERCURY_ISA_VERSION
	.align		4
        /*0020*/ 	.byte	0x03, 0x5f
        /*0022*/ 	.short	0x0101


	//----- nvinfo : EIATTR_VRC_CTA_INIT_COUNT
	.align		4
        /*0024*/ 	.byte	0x02, 0x4a
	.zero		1
	.zero		1


	//----- nvinfo : EIATTR_EXIT_INSTR_OFFSETS
	.align		4
        /*0028*/ 	.byte	0x04, 0x1c
        /*002a*/ 	.short	(.L_46 - .L_45)


	//   ....[0]....
.L_45:
        /*002c*/ 	.word	0x00000060


	//   ....[1]....
        /*0030*/ 	.word	0x00000470


	//----- nvinfo : EIATTR_CRS_STACK_SIZE
	.align		4
.L_46:
        /*0034*/ 	.byte	0x04, 0x1e
        /*0036*/ 	.short	(.L_48 - .L_47)
.L_47:
        /*0038*/ 	.word	0x00000000


	//----- nvinfo : EIATTR_CBANK_PARAM_SIZE
	.align		4
.L_48:
        /*003c*/ 	.byte	0x03, 0x19
        /*003e*/ 	.short	0x0008


	//----- nvinfo : EIATTR_PARAM_CBANK
	.align		4
        /*0040*/ 	.byte	0x04, 0x0a
        /*0042*/ 	.short	(.L_50 - .L_49)
	.align		4
.L_49:
        /*0044*/ 	.word	index@(.nv.constant0._Z9initfGENSP24curandStatePhilox4_32_10)
        /*0048*/ 	.short	0x0380
        /*004a*/ 	.short	0x0008


	//----- nvinfo : EIATTR_SW_WAR
	.align		4
.L_50:
        /*004c*/ 	.byte	0x04, 0x36
        /*004e*/ 	.short	(.L_52 - .L_51)
.L_51:
        /*0050*/ 	.word	0x00000008
.L_52:


//--------------------- .nv.callgraph             --------------------------
	.section	.nv.callgraph,"",@"SHT_CUDA_CALLGRAPH"
	.align	4
	.sectionentsize	8
	.align		4
        /*0000*/ 	.word	0x00000000
	.align		4
        /*0004*/ 	.word	0xffffffff
	.align		4
        /*0008*/ 	.word	0x00000000
	.align		4
        /*000c*/ 	.word	0xfffffffe
	.align		4
        /*0010*/ 	.word	0x00000000
	.align		4
        /*0014*/ 	.word	0xfffffffd
	.align		4
        /*0018*/ 	.word	0x00000000
	.align		4
        /*001c*/ 	.word	0xfffffffc


//--------------------- .nv.constant4             --------------------------
	.section	.nv.constant4,"a",@progbits
	.align	8
	.align		8
.nv.constant4:
        /*0000*/ 	.dword	precalc_xorwow_matrix
	.align		8
        /*0008*/ 	.dword	precalc_xorwow_offset_matrix
	.align		8
        /*0010*/ 	.dword	mrg32k3aM1
	.align		8
        /*0018*/ 	.dword	mrg32k3aM2
	.align		8
        /*0020*/ 	.dword	mrg32k3aM1SubSeq
	.align		8
        /*0028*/ 	.dword	mrg32k3aM2SubSeq
	.align		8
        /*0030*/ 	.dword	mrg32k3aM1Seq
	.align		8
        /*0038*/ 	.dword	mrg32k3aM2Seq


//--------------------- .nv.constant3             --------------------------
	.section	.nv.constant3,"a",@progbits
	.align	8
.nv.constant3:
	.type		__cr_lgamma_table,@object
	.size		__cr_lgamma_table,(.L_8 - __cr_lgamma_table)
__cr_lgamma_table:
        /*0000*/ 	.byte	0x00, 0x00, 0x00, 0x00, 0x00, 0x00, 0x00, 0x00, 0x00, 0x00, 0x00, 0x00, 0x00, 0x00, 0x00, 0x00
        /*0010*/ 	.byte	0xef, 0x39, 0xfa, 0xfe, 0x42, 0x2e, 0xe6, 0x3f, 0x02, 0x20, 0x2a, 0xfa, 0x0b, 0xab, 0xfc, 0x3f
        /*0020*/ 	.byte	0xf9, 0x2c, 0x92, 0x7c, 0xa7, 0x6c, 0x09, 0x40, 0xc9, 0x79, 0x44, 0x3c, 0x64, 0x26, 0x13, 0x40
        /*0030*/ 	.byte	0xca, 0x01, 0xcf, 0x3a, 0x27, 0x51, 0x1a, 0x40, 0x30, 0xcc, 0x2d, 0xf3, 0xe1, 0x0c, 0x21, 0x40
        /*0040*/ 	.byte	0x0d, 0xb7, 0xfc, 0x82, 0x8e, 0x35, 0x25, 0x40
.L_8:


//--------------------- .text._Z30parallel_monte_carlo_integrateP24curandStatePhilox4_32_10iiPf --------------------------
	.section	.text._Z30parallel_monte_carlo_integrateP24curandStatePhilox4_32_10iiPf,"ax",@progbits
	.align	128
        .global         _Z30parallel_monte_carlo_integrateP24curandStatePhilox4_32_10iiPf
        .type           _Z30parallel_monte_carlo_integrateP24curandStatePhilox4_32_10iiPf,@function
        .size           _Z30parallel_monte_carlo_integrateP24curandStatePhilox4_32_10iiPf,(.L_x_68 - _Z30parallel_monte_carlo_integrateP24curandStatePhilox4_32_10iiPf)
        .other          _Z30parallel_monte_carlo_integrateP24curandStatePhilox4_32_10iiPf,@"STO_CUDA_ENTRY STV_DEFAULT"
_Z30parallel_monte_carlo_integrateP24curandStatePhilox4_32_10iiPf:
.text._Z30parallel_monte_carlo_integrateP24curandStatePhilox4_32_10iiPf:
[----:B------:R-:W-:Y:S01]  /*0000*/  LDC R1, c[0x0][0x37c] ;  /* 0x0000df00ff017b82 */ /* 0x000fe20000000800 */
[----:B------:R-:W0:Y:S07]  /*0010*/  S2R R4, SR_TID.X ;  /* 0x0000000000047919 */ /* 0x000e2e0000002100 */
[----:B------:R-:W1:Y:S01]  /*0020*/  S2UR UR4, SR_CTAID.X ;  /* 0x00000000000479c3 */ /* 0x000e620000002500 */
[----:B------:R-:W1:Y:S07]  /*0030*/  LDCU UR5, c[0x0][0x360] ;  /* 0x00006c00ff0577ac */ /* 0x000e6e0008000800 */
[----:B------:R-:W2:Y:S01]  /*0040*/  LDC R5, c[0x0][0x388] ;  /* 0x0000e200ff057b82 */ /* 0x000ea20000000800 */
[----:B-1----:R-:W-:-:S06]  /*0050*/  UIMAD UR4, UR4, UR5, URZ ;  /* 0x00000005040472a4 */ /* 0x002fcc000f8e02ff */
[----:B0-----:R-:W-:-:S04]  /*0060*/  IADD3 R2, PT, PT, R4, UR4, RZ ;  /* 0x0000000404027c10 */ /* 0x001fc8000fffe0ff */
[----:B--2---:R-:W-:-:S13]  /*0070*/  ISETP.GE.AND P0, PT, R2, R5, PT ;  /* 0x000000050200720c */ /* 0x004fda0003f06270 */
[----:B------:R-:W-:Y:S05]  /*0080*/  @P0 EXIT ;  /* 0x000000000000094d */ /* 0x000fea0003800000 */
[----:B------:R-:W0:Y:S01]  /*0090*/  LDCU UR5, c[0x0][0x38c] ;  /* 0x00007180ff0577ac */ /* 0x000e220008000800 */
[----:B------:R-:W-:Y:S01]  /*00a0*/  I2FP.F32.S32 R3, R5 ;  /* 0x0000000500037245 */ /* 0x000fe20000201400 */
[----:B------:R-:W1:Y:S01]  /*00b0*/  LDCU.64 UR6, c[0x0][0x358] ;  /* 0x00006b00ff0677ac */ /* 0x000e620008000a00 */
[----:B0-----:R-:W-:Y:S02]  /*00c0*/  UISETP.GE.AND UP0, UPT, UR5, 0x1, UPT ;  /* 0x000000010500788c */ /* 0x001fe4000bf06270 */
[----:B------:R-:W-:-:S07]  /*00d0*/  I2FP.F32.S32 R0, UR5 ;  /* 0x0000000500007c45 */ /* 0x000fce0008201400 */
[----:B-1----:R-:W-:Y:S05]  /*00e0*/  BRA.U !UP0, `(.L_x_0) ;  /* 0x0000001108cc7547 */ /* 0x002fea000b800000 */
[----:B------:R-:W-:-:S12]  /*00f0*/  UIADD3 UR5, UPT, UPT, -UR5, URZ, URZ ;  /* 0x000000ff05057290 */ /* 0x000fd8000fffe1ff */
.L_x_28:
[----:B0-----:R-:W0:Y:S01]  /*0100*/  MUFU.RCP R6, R3 ;  /* 0x0000000300067308 */ /* 0x001e220000001000 */
[----:B------:R-:W-:Y:S01]  /*0110*/  I2FP.F32.S32 R4, R2 ;  /* 0x0000000200047245 */ /* 0x000fe20000201400 */
[----:B------:R-:W-:Y:S05]  /*0120*/  YIELD ;  /* 0x0000000000007946 */ /* 0x000fea0003800000 */
[----:B------:R-:W-:Y:S01]  /*0130*/  FADD R22, R4, 1 ;  /* 0x3f80000004167421 */ /* 0x000fe20000000000 */
[----:B------:R-:W-:Y:S03]  /*0140*/  BSSY.RECONVERGENT B2, `(.L_x_1) ;  /* 0x000000c000027945 */ /* 0x000fe60003800200 */
[----:B-1----:R-:W1:Y:S01]  /*0150*/  FCHK P0, R22, R3 ;  /* 0x0000000316007302 */ /* 0x002e620000000000 */
[----:B0-----:R-:W-:-:S04]  /*0160*/  FFMA R5, -R3, R6, 1 ;  /* 0x3f80000003057423 */ /* 0x001fc80000000106 */
[----:B------:R-:W-:-:S04]  /*0170*/  FFMA R5, R6, R5, R6 ;  /* 0x0000000506057223 */ /* 0x000fc80000000006 */
[----:B------:R-:W-:-:S04]  /*0180*/  FFMA R6, R22, R5, RZ ;  /* 0x0000000516067223 */ /* 0x000fc800000000ff */
[----:B------:R-:W-:-:S04]  /*0190*/  FFMA R7, -R3, R6, R22 ;  /* 0x0000000603077223 */ /* 0x000fc80000000116 */
[----:B------:R-:W-:Y:S01]  /*01a0*/  FFMA R6, R5, R7, R6 ;  /* 0x0000000705067223 */ /* 0x000fe20000000006 */
[----:B-1-34-:R-:W-:Y:S06]  /*01b0*/  @!P0 BRA `(.L_x_2) ;  /* 0x0000000000108947 */ /* 0x01afec0003800000 */
[----:B------:R-:W-:Y:S01]  /*01c0*/  IMAD.MOV.U32 R9, RZ, RZ, R3 ;  /* 0x000000ffff097224 */ /* 0x000fe200078e0003 */
[----:B------:R-:W-:-:S07]  /*01d0*/  MOV R10, 0x1f0 ;  /* 0x000001f0000a7802 */ /* 0x000fce0000000f00 */
[----:B------:R-:W-:Y:S05]  /*01e0*/  CALL.REL.NOINC `($__internal_0_$__cuda_sm3x_div_rn_noftz_f32_slowpath) ;  /* 0x0000002000087944 */ /* 0x000fea0003c00000 */
[----:B------:R-:W-:-:S07]  /*01f0*/  MOV R6, R11 ;  /* 0x0000000b00067202 */ /* 0x000fce0000000f00 */
.L_x_2:
[----:B------:R-:W-:Y:S05]  /*0200*/  BSYNC.RECONVERGENT B2 ;  /* 0x0000000000027941 */ /* 0x000fea0003800200 */
.L_x_1:
[----:B------:R-:W0:Y:S02]  /*0210*/  LDC.64 R14, c[0x0][0x380] ;  /* 0x0000e000ff0e7b82 */ /* 0x000e240000000a00 */
[----:B0-----:R-:W-:-:S05]  /*0220*/  IMAD.WIDE R14, R2, 0x40, R14 ;  /* 0x00000040020e7825 */ /* 0x001fca00078e020e */
[----:B------:R0:W5:Y:S01]  /*0230*/  LDG.E R17, desc[UR6][R14.64+0x28] ;  /* 0x000028060e117981 */ /* 0x000162000c1e1900 */
[----:B------:R-:W-:Y:S01]  /*0240*/  FMUL R6, R6, R6 ;  /* 0x0000000606067220 */ /* 0x000fe20000400000 */
[----:B------:R-:W-:Y:S01]  /*0250*/  IMAD.MOV.U32 R5, RZ, RZ, RZ ;  /* 0x000000ffff057224 */ /* 0x000fe200078e00ff */
[----:B------:R-:W-:-:S07]  /*0260*/  MOV R7, UR5 ;  /* 0x0000000500077c02 */ /* 0x000fce0008000f00 */
.L_x_23:
[C---:B-----5:R-:W-:Y:S01]  /*0270*/  ISETP.NE.AND P0, PT, R17.reuse, 0x1, PT ;  /* 0x000000011100780c */ /* 0x060fe20003f05270 */
[----:B------:R-:W-:Y:S01]  /*0280*/  BSSY.RECONVERGENT B0, `(.L_x_3) ;  /* 0x000000c000007945 */ /* 0x000fe20003800200 */
[----:B------:R-:W-:-:S11]  /*0290*/  VIADD R12, R17, 0x1 ;  /* 0x00000001110c7836 */ /* 0x000fd60000000000 */
[----:B-1-34-:R-:W-:Y:S05]  /*02a0*/  @!P0 BRA `(.L_x_4) ;  /* 0x0000000000208947 */ /* 0x01afea0003800000 */
[----:B------:R-:W-:-:S13]  /*02b0*/  ISETP.NE.AND P0, PT, R17, 0x2, PT ;  /* 0x000000021100780c */ /* 0x000fda0003f05270 */
[----:B------:R-:W-:Y:S05]  /*02c0*/  @!P0 BRA `(.L_x_5) ;  /* 0x0000000000108947 */ /* 0x000fea0003800000 */
[----:B------:R-:W-:-:S13]  /*02d0*/  ISETP.NE.AND P0, PT, R17, 0x3, PT ;  /* 0x000000031100780c */ /* 0x000fda0003f05270 */
[----:B------:R1:W5:Y:S04]  /*02e0*/  @!P0 LDG.E R20, desc[UR6][R14.64+0x1c] ;  /* 0x00001c060e148981 */ /* 0x000368000c1e1900 */
[----:B------:R1:W5:Y:S01]  /*02f0*/  @P0 LDG.E R20, desc[UR6][R14.64+0x10] ;  /* 0x000010060e140981 */ /* 0x000362000c1e1900 */
[----:B------:R-:W-:Y:S05]  /*0300*/  BRA `(.L_x_6) ;  /* 0x00000000000c7947 */ /* 0x000fea0003800000 */
.L_x_5:
[----:B------:R2:W5:Y:S01]  /*0310*/  LDG.E R20, desc[UR6][R14.64+0x18] ;  /* 0x000018060e147981 */ /* 0x000562000c1e1900 */
[----:B------:R-:W-:Y:S05]  /*0320*/  BRA `(.L_x_6) ;  /* 0x0000000000047947 */ /* 0x000fea0003800000 */
.L_x_4:
[----:B------:R3:W5:Y:S02]  /*0330*/  LDG.E R20, desc[UR6][R14.64+0x14] ;  /* 0x000014060e147981 */ /* 0x000764000c1e1900 */
.L_x_6:
[----:B------:R-:W-:Y:S05]  /*0340*/  BSYNC.RECONVERGENT B0 ;  /* 0x0000000000007941 */ /* 0x000fea0003800200 */
.L_x_3:
[----:B------:R-:W-:Y:S01]  /*0350*/  ISETP.NE.AND P0, PT, R12, 0x4, PT ;  /* 0x000000040c00780c */ /* 0x000fe20003f05270 */
[----:B------:R-:W-:-:S12]  /*0360*/  BSSY.RECONVERGENT B0, `(.L_x_7) ;  /* 0x000005c000007945 */ /* 0x000fd80003800200 */
[----:B------:R-:W-:Y:S05]  /*0370*/  @P0 BRA `(.L_x_8) ;  /* 0x0000000400680947 */ /* 0x000fea0003800000 */
[----:B------:R-:W4:Y:S01]  /*0380*/  LDG.E.64 R8, desc[UR6][R14.64] ;  /* 0x000000060e087981 */ /* 0x000f22000c1e1b00 */
[----:B------:R-:W-:Y:S01]  /*0390*/  BSSY.RECONVERGENT B1, `(.L_x_9) ;  /* 0x0000016000017945 */ /* 0x000fe20003800200 */
[----:B----4-:R-:W-:-:S04]  /*03a0*/  IADD3 R13, PT, PT, R8, 0x1, RZ ;  /* 0x00000001080d7810 */ /* 0x010fc80007ffe0ff */
[----:B------:R-:W-:Y:S01]  /*03b0*/  ISETP.NE.AND P0, PT, R13, RZ, PT ;  /* 0x000000ff0d00720c */ /* 0x000fe20003f05270 */
[----:B------:R4:W-:-:S12]  /*03c0*/  STG.E desc[UR6][R14.64], R13 ;  /* 0x0000000d0e007986 */ /* 0x0009d8000c101906 */
[----:B----4-:R-:W-:Y:S05]  /*03d0*/  @!P0 BRA `(.L_x_10) ;  /* 0x0000000000088947 */ /* 0x010fea0003800000 */
[----:B------:R4:W5:Y:S01]  /*03e0*/  LDG.E R19, desc[UR6][R14.64+0x8] ;  /* 0x000008060e137981 */ /* 0x000962000c1e1900 */
[----:B------:R-:W-:Y:S05]  /*03f0*/  BRA `(.L_x_11) ;  /* 0x00000000003c7947 */ /* 0x000fea0003800000 */
.L_x_10:
[----:B------:R4:W5:Y:S01]  /*0400*/  LDG.E R19, desc[UR6][R14.64+0x8] ;  /* 0x000008060e137981 */ /* 0x000962000c1e1900 */
[----:B------:R-:W-:-:S05]  /*0410*/  VIADD R9, R9, 0x1 ;  /* 0x0000000109097836 */ /* 0x000fca0000000000 */
[----:B------:R4:W-:Y:S01]  /*0420*/  STG.E desc[UR6][R14.64+0x4], R9 ;  /* 0x000004090e007986 */ /* 0x0009e2000c101906 */
[----:B------:R-:W-:-:S13]  /*0430*/  ISETP.NE.AND P0, PT, R9, RZ, PT ;  /* 0x000000ff0900720c */ /* 0x000fda0003f05270 */
[----:B----4-:R-:W-:Y:S05]  /*0440*/  @P0 BRA `(.L_x_11) ;  /* 0x0000000000280947 */ /* 0x010fea0003800000 */
[----:B-----5:R-:W-:Y:S01]  /*0450*/  IADD3 R19, PT, PT, R19, 0x1, RZ ;  /* 0x0000000113137810 */ /* 0x020fe20007ffe0ff */
[----:B------:R-:W-:-:S03]  /*0460*/  IMAD.MOV.U32 R9, RZ, RZ, RZ ;  /* 0x000000ffff097224 */ /* 0x000fc600078e00ff */
[----:B------:R-:W-:Y:S01]  /*0470*/  ISETP.NE.AND P0, PT, R19, RZ, PT ;  /* 0x000000ff1300720c */ /* 0x000fe20003f05270 */
[----:B------:R4:W-:-:S12]  /*0480*/  STG.E desc[UR6][R14.64+0x8], R19 ;  /* 0x000008130e007986 */ /* 0x0009d8000c101906 */
[----:B----4-:R-:W-:Y:S05]  /*0490*/  @P0 BRA `(.L_x_11) ;  /* 0x0000000000140947 */ /* 0x010fea0003800000 */
[----:B------:R-:W4:Y:S01]  /*04a0*/  LDG.E R9, desc[UR6][R14.64+0xc] ;  /* 0x00000c060e097981 */ /* 0x000f22000c1e1900 */
[----:B------:R-:W-:Y:S01]  /*04b0*/  IMAD.MOV.U32 R19, RZ, RZ, RZ ;  /* 0x000000ffff137224 */ /* 0x000fe200078e00ff */
[----:B----4-:R-:W-:Y:S01]  /*04c0*/  IADD3 R11, PT, PT, R9, 0x1, RZ ;  /* 0x00000001090b7810 */ /* 0x010fe20007ffe0ff */
[----:B------:R-:W-:-:S04]  /*04d0*/  HFMA2 R9, -RZ, RZ, 0, 0 ;  /* 0x00000000ff097431 */ /* 0x000fc800000001ff */
[----:B------:R4:W-:Y:S03]  /*04e0*/  STG.E desc[UR6][R14.64+0xc], R11 ;  /* 0x00000c0b0e007986 */ /* 0x0009e6000c101906 */
.L_x_11:
[----:B------:R-:W-:Y:S05]  /*04f0*/  BSYNC.RECONVERGENT B1 ;  /* 0x0000000000017941 */ /* 0x000fea0003800200 */
.L_x_9:
[----:B----4-:R-:W4:Y:S04]  /*0500*/  LDG.E.64 R10, desc[UR6][R14.64+0x20] ;  /* 0x000020060e0a7981 */ /* 0x010f28000c1e1b00 */
[----:B------:R-:W2:Y:S01]  /*0510*/  LDG.E R16, desc[UR6][R14.64+0xc] ;  /* 0x00000c060e107981 */ /* 0x000ea2000c1e1900 */
[----:B-----5:R-:W-:-:S04]  /*0520*/  IMAD.WIDE.U32 R18, R19, -0x326172a9, RZ ;  /* 0xcd9e8d5713127825 */ /* 0x020fc800078e00ff */
[----:B------:R-:W-:-:S04]  /*0530*/  IMAD.HI.U32 R12, R13, -0x2daee0ad, RZ ;  /* 0xd2511f530d0c7827 */ /* 0x000fc800078e00ff */
[----:B------:R-:W-:Y:S01]  /*0540*/  IMAD.MOV.U32 R17, RZ, RZ, -0x2daee0ad ;  /* 0xd2511f53ff117424 */ /* 0x000fe200078e00ff */
[----:B----4-:R-:W-:-:S03]  /*0550*/  LOP3.LUT R13, R10, R19, R9, 0x96, !PT ;  /* 0x000000130a0d7212 */ /* 0x010fc600078e9609 */
[----:B------:R-:W-:Y:S01]  /*0560*/  IMAD R9, R8, R17, -0x2daee0ad ;  /* 0xd2511f5308097424 */ /* 0x000fe200078e0211 */
[C---:B------:R-:W-:Y:S01]  /*0570*/  IADD3 R8, PT, PT, R11.reuse, -0x4498517b, RZ ;  /* 0xbb67ae850b087810 */ /* 0x040fe20007ffe0ff */
[----:B------:R-:W-:Y:S01]  /*0580*/  VIADD R19, R10, 0x9e3779b9 ;  /* 0x9e3779b90a137836 */ /* 0x000fe20000000000 */
[----:B--2---:R-:W-:Y:S01]  /*0590*/  LOP3.LUT R16, R11, R16, R12, 0x96, !PT ;  /* 0x000000100b107212 */ /* 0x004fe200078e960c */
[----:B------:R-:W-:-:S04]  /*05a0*/  IMAD.WIDE.U32 R12, R13, -0x2daee0ad, RZ ;  /* 0xd2511f530d0c7825 */ /* 0x000fc800078e00ff */
[----:B------:R-:W-:Y:S01]  /*05b0*/  IMAD.WIDE.U32 R16, R16, -0x326172a9, RZ ;  /* 0xcd9e8d5710107825 */ /* 0x000fe200078e00ff */
[----:B------:R-:W-:Y:S02]  /*05c0*/  LOP3.LUT R8, R8, R13, R9, 0x96, !PT ;  /* 0x0000000d08087212 */ /* 0x000fe400078e9609 */
[----:B------:R-:W-:Y:S02]  /*05d0*/  IADD3 R13, PT, PT, R10, 0x3c6ef372, RZ ;  /* 0x3c6ef3720a0d7810 */ /* 0x000fe40007ffe0ff */
[----:B------:R-:W-:Y:S01]  /*05e0*/  LOP3.LUT R19, R19, R18, R17, 0x96, !PT ;  /* 0x0000001213137212 */ /* 0x000fe200078e9611 */
[----:B------:R-:W-:-:S04]  /*05f0*/  IMAD.WIDE.U32 R8, R8, -0x326172a9, RZ ;  /* 0xcd9e8d5708087825 */ /* 0x000fc800078e00ff */
[----:B------:R-:W-:Y:S01]  /*0600*/  IMAD.WIDE.U32 R18, R19, -0x2daee0ad, RZ ;  /* 0xd2511f5313127825 */ /* 0x000fe200078e00ff */
[----:B------:R-:W-:-:S03]  /*0610*/  LOP3.LUT R13, R9, R16, R13, 0x96, !PT ;  /* 0x00000010090d7212 */ /* 0x000fc600078e960d */
[----:B------:R-:W-:Y:S02]  /*0620*/  VIADD R17, R11, 0x76cf5d0a ;  /* 0x76cf5d0a0b117836 */ /* 0x000fe40000000000 */
[----:B------:R-:W-:-:S03]  /*0630*/  VIADD R9, R10, 0xdaa66d2b ;  /* 0xdaa66d2b0a097836 */ /* 0x000fc60000000000 */
[----:B------:R-:W-:Y:S01]  /*0640*/  LOP3.LUT R17, R19, R17, R12, 0x96, !PT ;  /* 0x0000001113117212 */ /* 0x000fe200078e960c */
[----:B------:R-:W-:Y:S01]  /*0650*/  IMAD.WIDE.U32 R12, R13, -0x2daee0ad, RZ ;  /* 0xd2511f530d0c7825 */ /* 0x000fe200078e00ff */
[----:B------:R-:W-:-:S03]  /*0660*/  IADD3 R19, PT, PT, R11, 0x32370b8f, RZ ;  /* 0x32370b8f0b137810 */ /* 0x000fc60007ffe0ff */
        /* <DEDUP_REMOVED lines=11> */
[----:B------:R-:W-:-:S03]  /*0720*/  IADD3 R19, PT, PT, R11, -0x56f99767, RZ ;  /* 0xa90668990b137810 */ /* 0x000fc60007ffe0ff */
[----:B------:R-:W-:Y:S01]  /*0730*/  IMAD.WIDE.U32 R16, R17, -0x326172a9, RZ ;  /* 0xcd9e8d5711107825 */ /* 0x000fe200078e00ff */
[----:B------:R-:W-:Y:S02]  /*0740*/  LOP3.LUT R19, R13, R18, R19, 0x96, !PT ;  /* 0x000000120d137212 */ /* 0x000fe400078e9613 */
[----:B------:R-:W-:Y:S02]  /*0750*/  IADD3 R13, PT, PT, R10, -0x4ab325aa, RZ ;  /* 0xb54cda560a0d7810 */ /* 0x000fe40007ffe0ff */
        /* <DEDUP_REMOVED lines=11> */
[----:B------:R-:W-:Y:S02]  /*0810*/  IADD3 R13, PT, PT, R10, -0xe443238, RZ ;  /* 0xf1bbcdc80a0d7810 */ /* 0x000fe40007ffe0ff */
[----:B------:R-:W-:Y:S01]  /*0820*/  LOP3.LUT R18, R17, R8, R9, 0x96, !PT ;  /* 0x0000000811127212 */ /* 0x000fe200078e9609 */
[----:B------:R-:W-:-:S04]  /*0830*/  IMAD.WIDE.U32 R8, R19, -0x326172a9, RZ ;  /* 0xcd9e8d5713087825 */ /* 0x000fc800078e00ff */
[----:B------:R-:W-:Y:S01]  /*0840*/  IMAD.WIDE.U32 R18, R18, -0x2daee0ad, RZ ;  /* 0xd2511f5312127825 */ /* 0x000fe200078e00ff */
[----:B------:R-:W-:-:S03]  /*0850*/  LOP3.LUT R13, R9, R16, R13, 0x96, !PT ;  /* 0x00000010090d7212 */ /* 0x000fc600078e960d */
[C---:B------:R-:W-:Y:S01]  /*0860*/  VIADD R17, R11.reuse, 0xdb3d7428 ;  /* 0xdb3d74280b117836 */ /* 0x040fe20000000000 */
[----:B------:R-:W-:Y:S01]  /*0870*/  IADD3 R11, PT, PT, R11, -0x695add53, RZ ;  /* 0x96a522ad0b0b7810 */ /* 0x000fe20007ffe0ff */
[----:B------:R-:W-:-:S03]  /*0880*/  VIADD R9, R10, 0x8ff34781 ;  /* 0x8ff347810a097836 */ /* 0x000fc60000000000 */
[----:B------:R-:W-:Y:S01]  /*0890*/  LOP3.LUT R17, R19, R12, R17, 0x96, !PT ;  /* 0x0000000c13117212 */ /* 0x000fe200078e9611 */
[----:B------:R-:W-:-:S04]  /*08a0*/  IMAD.WIDE.U32 R12, R13, -0x2daee0ad, RZ ;  /* 0xd2511f530d0c7825 */ /* 0x000fc800078e00ff */
[----:B------:R-:W-:Y:S01]  /*08b0*/  IMAD.WIDE.U32 R16, R17, -0x326172a9, RZ ;  /* 0xcd9e8d5711107825 */ /* 0x000fe200078e00ff */
[----:B------:R-:W-:Y:S02]  /*08c0*/  LOP3.LUT R10, R13, R18, R11, 0x96, !PT ;  /* 0x000000120d0a7212 */ /* 0x000fe400078e960b */
[----:B------:R-:W-:Y:S01]  /*08d0*/  MOV R11, R12 ;  /* 0x0000000c000b7202 */ /* 0x000fe20000000f00 */
[----:B------:R-:W-:Y:S01]  /*08e0*/  HFMA2 R12, -RZ, RZ, 0, 0 ;  /* 0x00000000ff0c7431 */ /* 0x000fe200000001ff */
[----:B------:R-:W-:Y:S01]  /*08f0*/  LOP3.LUT R8, R17, R8, R9, 0x96, !PT ;  /* 0x0000000811087212 */ /* 0x000fe200078e9609 */
[----:B------:R-:W-:-:S05]  /*0900*/  IMAD.MOV.U32 R9, RZ, RZ, R16 ;  /* 0x000000ffff097224 */ /* 0x000fca00078e0010 */
[----:B------:R4:W-:Y:S02]  /*0910*/  STG.E.128 desc[UR6][R14.64+0x10], R8 ;  /* 0x000010080e007986 */ /* 0x0009e4000c101d06 */
.L_x_8:
[----:B------:R-:W-:Y:S05]  /*0920*/  BSYNC.RECONVERGENT B0 ;  /* 0x0000000000007941 */ /* 0x000fea0003800200 */
.L_x_7:
[C---:B------:R-:W-:Y:S01]  /*0930*/  ISETP.NE.AND P0, PT, R12.reuse, 0x1, PT ;  /* 0x000000010c00780c */ /* 0x040fe20003f05270 */
[----:B------:R-:W-:Y:S01]  /*0940*/  BSSY.RECONVERGENT B0, `(.L_x_12) ;  /* 0x000000e000007945 */ /* 0x000fe20003800200 */
[----:B----45:R-:W-:Y:S01]  /*0950*/  I2FP.F32.U32 R9, R20 ;  /* 0x0000001400097245 */ /* 0x030fe20000201000 */
[----:B------:R-:W-:-:S04]  /*0960*/  VIADD R17, R12, 0x1 ;  /* 0x000000010c117836 */ /* 0x000fc80000000000 */
[----:B------:R-:W-:-:S06]  /*0970*/  FFMA R22, R9, 2.3283064365386962891e-10, R4 ;  /* 0x2f80000009167823 */ /* 0x000fcc0000000004 */
[----:B------:R-:W-:Y:S05]  /*0980*/  @!P0 BRA `(.L_x_13) ;  /* 0x0000000000208947 */ /* 0x000fea0003800000 */
[----:B------:R-:W-:-:S13]  /*0990*/  ISETP.NE.AND P0, PT, R12, 0x2, PT ;  /* 0x000000020c00780c */ /* 0x000fda0003f05270 */
[----:B------:R-:W-:Y:S05]  /*09a0*/  @!P0 BRA `(.L_x_14) ;  /* 0x0000000000108947 */ /* 0x000fea0003800000 */
[----:B------:R-:W-:-:S13]  /*09b0*/  ISETP.NE.AND P0, PT, R12, 0x3, PT ;  /* 0x000000030c00780c */ /* 0x000fda0003f05270 */
[----:B------:R4:W5:Y:S04]  /*09c0*/  @!P0 LDG.E R12, desc[UR6][R14.64+0x1c] ;  /* 0x00001c060e0c8981 */ /* 0x000968000c1e1900 */
[----:B------:R4:W5:Y:S01]  /*09d0*/  @P0 LDG.E R12, desc[UR6][R14.64+0x10] ;  /* 0x000010060e0c0981 */ /* 0x000962000c1e1900 */
[----:B------:R-:W-:Y:S05]  /*09e0*/  BRA `(.L_x_15) ;  /* 0x00000000000c7947 */ /* 0x000fea0003800000 */
.L_x_14:
[----:B------:R4:W5:Y:S01]  /*09f0*/  LDG.E R12, desc[UR6][R14.64+0x18] ;  /* 0x000018060e0c7981 */ /* 0x000962000c1e1900 */
[----:B------:R-:W-:Y:S05]  /*0a00*/  BRA `(.L_x_15) ;  /* 0x0000000000047947 */ /* 0x000fea0003800000 */
.L_x_13:
[----:B------:R4:W5:Y:S02]  /*0a10*/  LDG.E R12, desc[UR6][R14.64+0x14] ;  /* 0x000014060e0c7981 */ /* 0x000964000c1e1900 */
.L_x_15:
[----:B------:R-:W-:Y:S05]  /*0a20*/  BSYNC.RECONVERGENT B0 ;  /* 0x0000000000007941 */ /* 0x000fea0003800200 */
.L_x_12:
[----:B------:R-:W-:Y:S01]  /*0a30*/  ISETP.NE.AND P0, PT, R17, 0x4, PT ;  /* 0x000000041100780c */ /* 0x000fe20003f05270 */
[----:B------:R-:W-:-:S12]  /*0a40*/  BSSY.RECONVERGENT B0, `(.L_x_16) ;  /* 0x000005c000007945 */ /* 0x000fd80003800200 */
[----:B------:R-:W-:Y:S05]  /*0a50*/  @P0 BRA `(.L_x_17) ;  /* 0x0000000400680947 */ /* 0x000fea0003800000 */
[----:B------:R-:W2:Y:S01]  /*0a60*/  LDG.E.64 R16, desc[UR6][R14.64] ;  /* 0x000000060e107981 */ /* 0x000ea2000c1e1b00 */
[----:B------:R-:W-:Y:S01]  /*0a70*/  BSSY.RECONVERGENT B1, `(.L_x_18) ;  /* 0x0000016000017945 */ /* 0x000fe20003800200 */
[----:B--2---:R-:W-:-:S04]  /*0a80*/  IADD3 R13, PT, PT, R16, 0x1, RZ ;  /* 0x00000001100d7810 */ /* 0x004fc80007ffe0ff */
[----:B------:R-:W-:Y:S01]  /*0a90*/  ISETP.NE.AND P0, PT, R13, RZ, PT ;  /* 0x000000ff0d00720c */ /* 0x000fe20003f05270 */
[----:B------:R2:W-:-:S12]  /*0aa0*/  STG.E desc[UR6][R14.64], R13 ;  /* 0x0000000d0e007986 */ /* 0x0005d8000c101906 */
[----:B--2---:R-:W-:Y:S05]  /*0ab0*/  @!P0 BRA `(.L_x_19) ;  /* 0x0000000000088947 */ /* 0x004fea0003800000 */
[----:B------:R2:W5:Y:S01]  /*0ac0*/  LDG.E R9, desc[UR6][R14.64+0x8] ;  /* 0x000008060e097981 */ /* 0x000562000c1e1900 */
[----:B------:R-:W-:Y:S05]  /*0ad0*/  BRA `(.L_x_20) ;  /* 0x00000000003c7947 */ /* 0x000fea0003800000 */
.L_x_19:
[----:B------:R2:W5:Y:S01]  /*0ae0*/  LDG.E R9, desc[UR6][R14.64+0x8] ;  /* 0x000008060e097981 */ /* 0x000562000c1e1900 */
[----:B------:R-:W-:-:S05]  /*0af0*/  VIADD R17, R17, 0x1 ;  /* 0x0000000111117836 */ /* 0x000fca0000000000 */
[----:B------:R2:W-:Y:S01]  /*0b00*/  STG.E desc[UR6][R14.64+0x4], R17 ;  /* 0x000004110e007986 */ /* 0x0005e2000c101906 */
[----:B------:R-:W-:-:S13]  /*0b10*/  ISETP.NE.AND P0, PT, R17, RZ, PT ;  /* 0x000000ff1100720c */ /* 0x000fda0003f05270 */
[----:B--2---:R-:W-:Y:S05]  /*0b20*/  @P0 BRA `(.L_x_20) ;  /* 0x0000000000280947 */ /* 0x004fea0003800000 */
[----:B-----5:R-:W-:Y:S01]  /*0b30*/  IADD3 R9, PT, PT, R9, 0x1, RZ ;  /* 0x0000000109097810 */ /* 0x020fe20007ffe0ff */
[----:B------:R-:W-:-:S03]  /*0b40*/  IMAD.MOV.U32 R17, RZ, RZ, RZ ;  /* 0x000000ffff117224 */ /* 0x000fc600078e00ff */
[----:B------:R-:W-:Y:S01]  /*0b50*/  ISETP.NE.AND P0, PT, R9, RZ, PT ;  /* 0x000000ff0900720c */ /* 0x000fe20003f05270 */
[----:B------:R2:W-:-:S12]  /*0b60*/  STG.E desc[UR6][R14.64+0x8], R9 ;  /* 0x000008090e007986 */ /* 0x0005d8000c101906 */
[----:B--2---:R-:W-:Y:S05]  /*0b70*/  @P0 BRA `(.L_x_20) ;  /* 0x0000000000140947 */ /* 0x004fea0003800000 */
[----:B------:R-:W2:Y:S01]  /*0b80*/  LDG.E R8, desc[UR6][R14.64+0xc] ;  /* 0x00000c060e087981 */ /* 0x000ea2000c1e1900 */
[----:B------:R-:W-:Y:S01]  /*0b90*/  IMAD.MOV.U32 R9, RZ, RZ, RZ ;  /* 0x000000ffff097224 */ /* 0x000fe200078e00ff */
[----:B------:R-:W-:Y:S02]  /*0ba0*/  MOV R17, RZ ;  /* 0x000000ff00117202 */ /* 0x000fe40000000f00 */
[----:B--2---:R-:W-:-:S05]  /*0bb0*/  IADD3 R11, PT, PT, R8, 0x1, RZ ;  /* 0x00000001080b7810 */ /* 0x004fca0007ffe0ff */
[----:B------:R2:W-:Y:S02]  /*0bc0*/  STG.E desc[UR6][R14.64+0xc], R11 ;  /* 0x00000c0b0e007986 */ /* 0x0005e4000c101906 */
.L_x_20:
[----:B------:R-:W-:Y:S05]  /*0bd0*/  BSYNC.RECONVERGENT B1 ;  /* 0x0000000000017941 */ /* 0x000fea0003800200 */
.L_x_18:
[----:B--2---:R-:W2:Y:S04]  /*0be0*/  LDG.E.64 R10, desc[UR6][R14.64+0x20] ;  /* 0x000020060e0a7981 */ /* 0x004ea8000c1e1b00 */
[----:B------:R-:W3:Y:S01]  /*0bf0*/  LDG.E R20, desc[UR6][R14.64+0xc] ;  /* 0x00000c060e147981 */ /* 0x000ee2000c1e1900 */
[----:B-----5:R-:W-:-:S04]  /*0c00*/  IMAD.WIDE.U32 R8, R9, -0x326172a9, RZ ;  /* 0xcd9e8d5709087825 */ /* 0x020fc800078e00ff */
[----:B------:R-:W-:-:S04]  /*0c10*/  IMAD.HI.U32 R18, R13, -0x2daee0ad, RZ ;  /* 0xd2511f530d127827 */ /* 0x000fc800078e00ff */
[----:B------:R-:W-:Y:S01]  /*0c20*/  IMAD.MOV.U32 R13, RZ, RZ, -0x2daee0ad ;  /* 0xd2511f53ff0d7424 */ /* 0x000fe200078e00ff */
[----:B--2---:R-:W-:-:S03]  /*0c30*/  LOP3.LUT R19, R10, R9, R17, 0x96, !PT ;  /* 0x000000090a137212 */ /* 0x004fc600078e9611 */
[----:B------:R-:W-:Y:S02]  /*0c40*/  IMAD R9, R16, R13, -0x2daee0ad ;  /* 0xd2511f5310097424 */ /* 0x000fe400078e020d */
[----:B------:R-:W-:Y:S01]  /*0c50*/  VIADD R13, R10, 0x9e3779b9 ;  /* 0x9e3779b90a0d7836 */ /* 0x000fe20000000000 */
[----:B---3--:R-:W-:Y:S01]  /*0c60*/  LOP3.LUT R17, R11, R20, R18, 0x96, !PT ;  /* 0x000000140b117212 */ /* 0x008fe200078e9612 */
[----:B------:R-:W-:Y:S01]  /*0c70*/  IMAD.WIDE.U32 R18, R19, -0x2daee0ad, RZ ;  /* 0xd2511f5313127825 */ /* 0x000fe200078e00ff */
[----:B------:R-:W-:-:S03]  /*0c80*/  IADD3 R20, PT, PT, R11, -0x4498517b, RZ ;  /* 0xbb67ae850b147810 */ /* 0x000fc60007ffe0ff */
[----:B------:R-:W-:Y:S01]  /*0c90*/  IMAD.WIDE.U32 R16, R17, -0x326172a9, RZ ;  /* 0xcd9e8d5711107825 */ /* 0x000fe200078e00ff */
[----:B------:R-:W-:-:S04]  /*0ca0*/  LOP3.LUT R9, R20, R19, R9, 0x96, !PT ;  /* 0x0000001314097212 */ /* 0x000fc800078e9609 */
[----:B------:R-:W-:Y:S01]  /*0cb0*/  LOP3.LUT R13, R13, R8, R17, 0x96, !PT ;  /* 0x000000080d0d7212 */ /* 0x000fe200078e9611 */
[----:B------:R-:W-:Y:S01]  /*0cc0*/  IMAD.WIDE.U32 R8, R9, -0x326172a9, RZ ;  /* 0xcd9e8d5709087825 */ /* 0x000fe200078e00ff */
[----:B------:R-:W-:-:S03]  /*0cd0*/  IADD3 R17, PT, PT, R10, 0x3c6ef372, RZ ;  /* 0x3c6ef3720a117810 */ /* 0x000fc60007ffe0ff */
        /* <DEDUP_REMOVED lines=18> */
[----:B------:R-:W-:Y:S02]  /*0e00*/  IADD3 R21, PT, PT, R11, -0x56f99767, RZ ;  /* 0xa90668990b157810 */ /* 0x000fe40007ffe0ff */
[----:B------:R-:W-:Y:S01]  /*0e10*/  IADD3 R13, PT, PT, R10, -0x4ab325aa, RZ ;  /* 0xb54cda560a0d7810 */ /* 0x000fe20007ffe0ff */
[----:B------:R-:W-:Y:S01]  /*0e20*/  IMAD.WIDE.U32 R16, R17, -0x326172a9, RZ ;  /* 0xcd9e8d5711107825 */ /* 0x000fe200078e00ff */
[----:B------:R-:W-:-:S04]  /*0e30*/  LOP3.LUT R21, R19, R20, R21, 0x96, !PT ;  /* 0x0000001413157212 */ /* 0x000fc800078e9615 */
[----:B------:R-:W-:Y:S01]  /*0e40*/  LOP3.LUT R20, R17, R8, R9, 0x96, !PT ;  /* 0x0000000811147212 */ /* 0x000fe200078e9609 */
[----:B------:R-:W-:-:S04]  /*0e50*/  IMAD.WIDE.U32 R8, R21, -0x326172a9, RZ ;  /* 0xcd9e8d5715087825 */ /* 0x000fc800078e00ff */
[----:B------:R-:W-:Y:S01]  /*0e60*/  IMAD.WIDE.U32 R20, R20, -0x2daee0ad, RZ ;  /* 0xd2511f5314147825 */ /* 0x000fe200078e00ff */
[----:B------:R-:W-:Y:S02]  /*0e70*/  LOP3.LUT R16, R9, R16, R13, 0x96, !PT ;  /* 0x0000001009107212 */ /* 0x000fe400078e960d */
[C---:B------:R-:W-:Y:S01]  /*0e80*/  IADD3 R13, PT, PT, R11.reuse, 0x1fd5c5a3, RZ ;  /* 0x1fd5c5a30b0d7810 */ /* 0x040fe20007ffe0ff */
[----:B------:R-:W-:Y:S02]  /*0e90*/  VIADD R17, R11, 0x646e171e ;  /* 0x646e171e0b117836 */ /* 0x000fe40000000000 */
[----:B------:R-:W-:-:S03]  /*0ea0*/  VIADD R9, R10, 0x5384540f ;  /* 0x5384540f0a097836 */ /* 0x000fc60000000000 */
[----:B------:R-:W-:Y:S01]  /*0eb0*/  LOP3.LUT R18, R21, R18, R17, 0x96, !PT ;  /* 0x0000001215127212 */ /* 0x000fe200078e9611 */
[----:B------:R-:W-:-:S04]  /*0ec0*/  IMAD.WIDE.U32 R16, R16, -0x2daee0ad, RZ ;  /* 0xd2511f5310107825 */ /* 0x000fc800078e00ff */
        /* <DEDUP_REMOVED lines=13> */
[----:B------:R-:W-:-:S03]  /*0fa0*/  LOP3.LUT R10, R17, R20, R11, 0x96, !PT ;  /* 0x00000014110a7212 */ /* 0x000fc600078e960b */
[----:B------:R-:W-:Y:S01]  /*0fb0*/  HFMA2 R17, -RZ, RZ, 0, 0 ;  /* 0x00000000ff117431 */ /* 0x000fe200000001ff */
[----:B------:R-:W-:Y:S02]  /*0fc0*/  MOV R11, R16 ;  /* 0x00000010000b7202 */ /* 0x000fe40000000f00 */
[----:B------:R-:W-:Y:S01]  /*0fd0*/  LOP3.LUT R8, R19, R8, R9, 0x96, !PT ;  /* 0x0000000813087212 */ /* 0x000fe200078e9609 */
[----:B------:R-:W-:-:S05]  /*0fe0*/  IMAD.MOV.U32 R9, RZ, RZ, R18 ;  /* 0x000000ffff097224 */ /* 0x000fca00078e0012 */
[----:B------:R2:W-:Y:S02]  /*0ff0*/  STG.E.128 desc[UR6][R14.64+0x10], R8 ;  /* 0x000010080e007986 */ /* 0x0005e4000c101d06 */
.L_x_17:
[----:B------:R-:W-:Y:S05]  /*1000*/  BSYNC.RECONVERGENT B0 ;  /* 0x0000000000007941 */ /* 0x000fea0003800200 */
.L_x_16:
[----:B--2---:R-:W2:Y:S01]  /*1010*/  MUFU.RCP R8, R3 ;  /* 0x0000000300087308 */ /* 0x004ea20000001000 */
[----:B------:R-:W-:Y:S07]  /*1020*/  BSSY.RECONVERGENT B2, `(.L_x_21) ;  /* 0x000000c000027945 */ /* 0x000fee0003800200 */
[----:B------:R-:W0:Y:S01]  /*1030*/  FCHK P0, R22, R3 ;  /* 0x0000000316007302 */ /* 0x000e220000000000 */
[----:B--2---:R-:W-:-:S04]  /*1040*/  FFMA R9, -R3, R8, 1 ;  /* 0x3f80000003097423 */ /* 0x004fc80000000108 */
[----:B------:R-:W-:-:S04]  /*1050*/  FFMA R9, R8, R9, R8 ;  /* 0x0000000908097223 */ /* 0x000fc80000000008 */
[----:B------:R-:W-:-:S04]  /*1060*/  FFMA R8, R9, R22, RZ ;  /* 0x0000001609087223 */ /* 0x000fc800000000ff */
[----:B------:R-:W-:-:S04]  /*1070*/  FFMA R11, -R3, R8, R22 ;  /* 0x00000008030b7223 */ /* 0x000fc80000000116 */
[----:B------:R-:W-:Y:S01]  /*1080*/  FFMA R8, R9, R11, R8 ;  /* 0x0000000b09087223 */ /* 0x000fe20000000008 */
[----:B0-----:R-:W-:Y:S06]  /*1090*/  @!P0 BRA `(.L_x_22) ;  /* 0x0000000000108947 */ /* 0x001fec0003800000 */
[----:B------:R-:W-:Y:S01]  /*10a0*/  IMAD.MOV.U32 R9, RZ, RZ, R3 ;  /* 0x000000ffff097224 */ /* 0x000fe200078e0003 */
[----:B------:R-:W-:-:S07]  /*10b0*/  MOV R10, 0x10d0 ;  /* 0x000010d0000a7802 */ /* 0x000fce0000000f00 */
[----:B-1-345:R-:W-:Y:S05]  /*10c0*/  CALL.REL.NOINC `($__internal_0_$__cuda_sm3x_div_rn_noftz_f32_slowpath) ;  /* 0x0000001000507944 */ /* 0x03afea0003c00000 */
[----:B------:R-:W-:-:S07]  /*10d0*/  MOV R8, R11 ;  /* 0x0000000b00087202 */ /* 0x000fce0000000f00 */
.L_x_22:
[----:B------:R-:W-:Y:S05]  /*10e0*/  BSYNC.RECONVERGENT B2 ;  /* 0x0000000000027941 */ /* 0x000fea0003800200 */
.L_x_21:
[----:B-----5:R-:W-:Y:S01]  /*10f0*/  I2FP.F32.U32 R9, R12 ;  /* 0x0000000c00097245 */ /* 0x020fe20000201000 */
[----:B------:R-:W-:Y:S01]  /*1100*/  FMUL R8, R8, R8 ;  /* 0x0000000808087220 */ /* 0x000fe20000400000 */
[----:B------:R-:W-:-:S03]  /*1110*/  VIADD R7, R7, 0x1 ;  /* 0x0000000107077836 */ /* 0x000fc60000000000 */
[----:B------:R-:W-:Y:S02]  /*1120*/  FMUL R9, R6, R9 ;  /* 0x0000000906097220 */ /* 0x000fe40000400000 */
[----:B------:R-:W-:Y:S02]  /*1130*/  ISETP.NE.AND P1, PT, R7, RZ, PT ;  /* 0x000000ff0700720c */ /* 0x000fe40003f25270 */
[----:B------:R-:W-:-:S05]  /*1140*/  FMUL R9, R9, 2.3283064365386962891e-10 ;  /* 0x2f80000009097820 */ /* 0x000fca0000400000 */
[----:B------:R-:W-:Y:S02]  /*1150*/  FSETP.GTU.AND P0, PT, R9, R8, PT ;  /* 0x000000080900720b */ /* 0x000fe40003f0c000 */
[----:B------:R-:W-:-:S11]  /*1160*/  IADD3 R8, PT, PT, R5, 0x1, RZ ;  /* 0x0000000105087810 */ /* 0x000fd60007ffe0ff */
[----:B------:R-:W-:-:S05]  /*1170*/  @P0 IMAD.MOV R8, RZ, RZ, R5 ;  /* 0x000000ffff080224 */ /* 0x000fca00078e0205 */
[----:B------:R-:W-:Y:S01]  /*1180*/  MOV R5, R8 ;  /* 0x0000000800057202 */ /* 0x000fe20000000f00 */
[----:B------:R-:W-:Y:S06]  /*1190*/  @P1 BRA `(.L_x_23) ;  /* 0xfffffff000341947 */ /* 0x000fec000383ffff */
[----:B------:R-:W0:Y:S01]  /*11a0*/  MUFU.RCP R4, R3 ;  /* 0x0000000300047308 */ /* 0x000e220000001000 */
[----:B------:R2:W-:Y:S01]  /*11b0*/  STG.E desc[UR6][R14.64+0x28], R17 ;  /* 0x000028110e007986 */ /* 0x0005e2000c101906 */
[----:B------:R-:W-:Y:S01]  /*11c0*/  BSSY.RECONVERGENT B2, `(.L_x_24) ;  /* 0x000000e000027945 */ /* 0x000fe20003800200 */
[----:B------:R-:W-:-:S05]  /*11d0*/  I2FP.F32.U32 R5, R5 ;  /* 0x0000000500057245 */ /* 0x000fca0000201000 */
[----:B------:R-:W5:Y:S01]  /*11e0*/  FCHK P0, R6, R3 ;  /* 0x0000000306007302 */ /* 0x000f620000000000 */
[----:B0-----:R-:W-:-:S04]  /*11f0*/  FFMA R7, -R3, R4, 1 ;  /* 0x3f80000003077423 */ /* 0x001fc80000000104 */
[----:B------:R-:W-:-:S04]  /*1200*/  FFMA R7, R4, R7, R4 ;  /* 0x0000000704077223 */ /* 0x000fc80000000004 */
[----:B------:R-:W-:-:S04]  /*1210*/  FFMA R4, R7, R6, RZ ;  /* 0x0000000607047223 */ /* 0x000fc800000000ff */
[----:B------:R-:W-:-:S04]  /*1220*/  FFMA R9, -R3, R4, R6 ;  /* 0x0000000403097223 */ /* 0x000fc80000000106 */
[----:B------:R-:W-:Y:S01]  /*1230*/  FFMA R7, R7, R9, R4 ;  /* 0x0000000907077223 */ /* 0x000fe20000000004 */
[----:B--2--5:R-:W-:Y:S06]  /*1240*/  @!P0 BRA `(.L_x_25) ;  /* 0x0000000000148947 */ /* 0x024fec0003800000 */
[----:B------:R-:W-:Y:S01]  /*1250*/  IMAD.MOV.U32 R22, RZ, RZ, R6 ;  /* 0x000000ffff167224 */ /* 0x000fe200078e0006 */
[----:B------:R-:W-:Y:S02]  /*1260*/  MOV R9, R3 ;  /* 0x0000000300097202 */ /* 0x000fe40000000f00 */
[----:B------:R-:W-:-:S07]  /*1270*/  MOV R10, 0x1290 ;  /* 0x00001290000a7802 */ /* 0x000fce0000000f00 */
[----:B-1-34-:R-:W-:Y:S05]  /*1280*/  CALL.REL.NOINC `($__internal_0_$__cuda_sm3x_div_rn_noftz_f32_slowpath) ;  /* 0x0000000c00e07944 */ /* 0x01afea0003c00000 */
[----:B------:R-:W-:-:S07]  /*1290*/  IMAD.MOV.U32 R7, RZ, RZ, R11 ;  /* 0x000000ffff077224 */ /* 0x000fce00078e000b */
.L_x_25:
[----:B------:R-:W-:Y:S05]  /*12a0*/  BSYNC.RECONVERGENT B2 ;  /* 0x0000000000027941 */ /* 0x000fea0003800200 */
.L_x_24:
[----:B------:R-:W0:Y:S01]  /*12b0*/  MUFU.RCP R9, R0 ;  /* 0x0000000000097308 */ /* 0x000e220000001000 */
[----:B------:R-:W-:Y:S07]  /*12c0*/  BSSY.RECONVERGENT B2, `(.L_x_26) ;  /* 0x000000d000027945 */ /* 0x000fee0003800200 */
[----:B------:R-:W2:Y:S01]  /*12d0*/  FCHK P0, R5, R0 ;  /* 0x0000000005007302 */ /* 0x000ea20000000000 */
[----:B0-----:R-:W-:-:S04]  /*12e0*/  FFMA R4, -R0, R9, 1 ;  /* 0x3f80000000047423 */ /* 0x001fc80000000109 */
[----:B------:R-:W-:-:S04]  /*12f0*/  FFMA R4, R9, R4, R9 ;  /* 0x0000000409047223 */ /* 0x000fc80000000009 */
[----:B------:R-:W-:-:S04]  /*1300*/  FFMA R9, R5, R4, RZ ;  /* 0x0000000405097223 */ /* 0x000fc800000000ff */
[----:B------:R-:W-:-:S04]  /*1310*/  FFMA R6, -R0, R9, R5 ;  /* 0x0000000900067223 */ /* 0x000fc80000000105 */
[----:B------:R-:W-:Y:S01]  /*1320*/  FFMA R6, R4, R6, R9 ;  /* 0x0000000604067223 */ /* 0x000fe20000000009 */
[----:B--2---:R-:W-:Y:S06]  /*1330*/  @!P0 BRA `(.L_x_27) ;  /* 0x0000000000148947 */ /* 0x004fec0003800000 */
[----:B------:R-:W-:Y:S01]  /*1340*/  MOV R22, R5 ;  /* 0x0000000500167202 */ /* 0x000fe20000000f00 */
[----:B------:R-:W-:Y:S01]  /*1350*/  IMAD.MOV.U32 R9, RZ, RZ, R0 ;  /* 0x000000ffff097224 */ /* 0x000fe200078e0000 */
[----:B------:R-:W-:-:S07]  /*1360*/  MOV R10, 0x1380 ;  /* 0x00001380000a7802 */ /* 0x000fce0000000f00 */
[----:B-1-34-:R-:W-:Y:S05]  /*1370*/  CALL.REL.NOINC `($__internal_0_$__cuda_sm3x_div_rn_noftz_f32_slowpath) ;  /* 0x0000000c00a47944 */ /* 0x01afea0003c00000 */
[----:B------:R-:W-:-:S07]  /*1380*/  MOV R6, R11 ;  /* 0x0000000b00067202 */ /* 0x000fce0000000f00 */
.L_x_27:
[----:B------:R-:W-:Y:S05]  /*1390*/  BSYNC.RECONVERGENT B2 ;  /* 0x0000000000027941 */ /* 0x000fea0003800200 */
.L_x_26:
[----:B------:R-:W0:Y:S01]  /*13a0*/  LDCU UR4, c[0x0][0x388] ;  /* 0x00007100ff0477ac */ /* 0x000e220008000800 */
[----:B------:R-:W2:Y:S01]  /*13b0*/  LDC.64 R4, c[0x0][0x390] ;  /* 0x0000e400ff047b82 */ /* 0x000ea20000000a00 */
[----:B------:R-:W-:Y:S01]  /*13c0*/  IADD3 R2, PT, PT, R2, 0x1000, RZ ;  /* 0x0000100002027810 */ /* 0x000fe20007ffe0ff */
[----:B------:R-:W-:-:S03]  /*13d0*/  FMUL R7, R6, R7 ;  /* 0x0000000706077220 */ /* 0x000fc60000400000 */
[----:B0-----:R-:W-:Y:S02]  /*13e0*/  ISETP.GE.AND P0, PT, R2, UR4, PT ;  /* 0x0000000402007c0c */ /* 0x001fe4000bf06270 */
[----:B--2---:R0:W-:Y:S11]  /*13f0*/  REDG.E.ADD.F32.FTZ.RN.STRONG.GPU desc[UR6][R4.64], R7 ;  /* 0x00000007040079a6 */ /* 0x0041f6000c12f306 */
[----:B------:R-:W-:Y:S05]  /*1400*/  @!P0 BRA `(.L_x_28) ;  /* 0xffffffec003c8947 */ /* 0x000fea000383ffff */
[----:B------:R-:W-:Y:S05]  /*1410*/  EXIT ;  /* 0x000000000000794d */ /* 0x000fea0003800000 */
.L_x_0:
[----:B------:R-:W-:Y:S01]  /*1420*/  ULOP3.LUT UR4, URZ, UR4, URZ, 0x33, !UPT ;  /* 0x00000004ff047292 */ /* 0x000fe2000f8e33ff */
[----:B------:R-:W-:Y:S01]  /*1430*/  VIADDMNMX R5, R2, 0x1000, R5, !PT ;  /* 0x0000100002057846 */ /* 0x000fe20007800105 */
[----:B------:R-:W-:Y:S04]  /*1440*/  BSSY B2, `(.L_x_29) ;  /* 0x000003d000027945 */ /* 0x000fe80003800000 */
[----:B------:R-:W-:-:S04]  /*1450*/  IADD3 R5, PT, PT, -R4, UR4, R5 ;  /* 0x0000000404057c10 */ /* 0x000fc8000fffe105 */
[----:B------:R-:W-:Y:S01]  /*1460*/  LOP3.LUT R4, R5, 0x3000, RZ, 0xc0, !PT ;  /* 0x0000300005047812 */ /* 0x000fe200078ec0ff */
[----:B------:R-:W0:Y:S03]  /*1470*/  LDCU UR4, c[0x0][0x388] ;  /* 0x00007100ff0477ac */ /* 0x000e260008000800 */
[----:B------:R-:W-:-:S13]  /*1480*/  ISETP.NE.AND P0, PT, R4, 0x3000, PT ;  /* 0x000030000400780c */ /* 0x000fda0003f05270 */
[----:B------:R-:W-:Y:S05]  /*1490*/  @!P0 BRA `(.L_x_30) ;  /* 0x0000000000dc8947 */ /* 0x000fea0003800000 */
[----:B------:R-:W1:Y:S08]  /*14a0*/  MUFU.RCP R7, R0 ;  /* 0x0000000000077308 */ /* 0x000e700000001000 */
[----:B------:R-:W2:Y:S01]  /*14b0*/  FCHK P0, RZ, R0 ;  /* 0x00000000ff007302 */ /* 0x000ea20000000000 */
[----:B-1----:R-:W-:-:S04]  /*14c0*/  FFMA R4, -R0, R7, 1 ;  /* 0x3f80000000047423 */ /* 0x002fc80000000107 */
[----:B------:R-:W-:-:S04]  /*14d0*/  FFMA R6, R7, R4, R7 ;  /* 0x0000000407067223 */ /* 0x000fc80000000007 */
[----:B------:R-:W-:-:S04]  /*14e0*/  FFMA R7, RZ, R6, RZ ;  /* 0x00000006ff077223 */ /* 0x000fc800000000ff */
[----:B------:R-:W-:-:S04]  /*14f0*/  FFMA R4, -R0, R7, RZ ;  /* 0x0000000700047223 */ /* 0x000fc800000001ff */
[----:B------:R-:W-:Y:S01]  /*1500*/  FFMA R7, R6, R4, R7 ;  /* 0x0000000406077223 */ /* 0x000fe20000000007 */
[----:B--2---:R-:W-:Y:S06]  /*1510*/  @!P0 BRA `(.L_x_31) ;  /* 0x0000000000148947 */ /* 0x004fec0003800000 */
[----:B------:R-:W-:Y:S01]  /*1520*/  IMAD.MOV.U32 R22, RZ, RZ, RZ ;  /* 0x000000ffff167224 */ /* 0x000fe200078e00ff */
[----:B------:R-:W-:Y:S02]  /*1530*/  MOV R9, R0 ;  /* 0x0000000000097202 */ /* 0x000fe40000000f00 */
[----:B------:R-:W-:-:S07]  /*1540*/  MOV R10, 0x1560 ;  /* 0x00001560000a7802 */ /* 0x000fce0000000f00 */
[----:B0-----:R-:W-:Y:S05]  /*1550*/  CALL.REL.NOINC `($__internal_0_$__cuda_sm3x_div_rn_noftz_f32_slowpath) ;  /* 0x0000000c002c7944 */ /* 0x001fea0003c00000 */
[----:B------:R-:W-:-:S07]  /*1560*/  MOV R7, R11 ;  /* 0x0000000b00077202 */ /* 0x000fce0000000f00 */
.L_x_31:
[----:B------:R-:W-:Y:S01]  /*1570*/  LEA.HI R15, R5, 0x1, RZ, 0x14 ;  /* 0x00000001050f7811 */ /* 0x000fe200078fa0ff */
[----:B------:R-:W-:-:S03]  /*1580*/  IMAD.MOV.U32 R6, RZ, RZ, RZ ;  /* 0x000000ffff067224 */ /* 0x000fc600078e00ff */
[----:B------:R-:W-:-:S07]  /*1590*/  LOP3.LUT R15, R15, 0x3, RZ, 0xc0, !PT ;  /* 0x000000030f0f7812 */ /* 0x000fce00078ec0ff */
.L_x_36:
[----:B-1----:R-:W1:Y:S01]  /*15a0*/  MUFU.RCP R8, R3 ;  /* 0x0000000300087308 */ /* 0x002e620000001000 */
[----:B------:R-:W-:Y:S01]  /*15b0*/  I2FP.F32.S32 R4, R2 ;  /* 0x0000000200047245 */ /* 0x000fe20000201400 */
[----:B------:R-:W-:Y:S05]  /*15c0*/  YIELD ;  /* 0x0000000000007946 */ /* 0x000fea0003800000 */
[----:B------:R-:W-:Y:S01]  /*15d0*/  FADD R22, R4, 1 ;  /* 0x3f80000004167421 */ /* 0x000fe20000000000 */
[----:B------:R-:W-:Y:S01]  /*15e0*/  IADD3 R6, PT, PT, R6, 0x1, RZ ;  /* 0x0000000106067810 */ /* 0x000fe20007ffe0ff */
[----:B------:R-:W-:Y:S02]  /*15f0*/  BSSY.RECONVERGENT B3, `(.L_x_32) ;  /* 0x000000d000037945 */ /* 0x000fe40003800200 */
[----:B------:R-:W2:Y:S01]  /*1600*/  FCHK P0, R22, R3 ;  /* 0x0000000316007302 */ /* 0x000ea20000000000 */
[----:B------:R-:W-:Y:S01]  /*1610*/  ISETP.NE.AND P2, PT, R6, R15, PT ;  /* 0x0000000f0600720c */ /* 0x000fe20003f45270 */
[----:B-1----:R-:W-:-:S04]  /*1620*/  FFMA R9, -R3, R8, 1 ;  /* 0x3f80000003097423 */ /* 0x002fc80000000108 */
[----:B------:R-:W-:-:S04]  /*1630*/  FFMA R4, R8, R9, R8 ;  /* 0x0000000908047223 */ /* 0x000fc80000000008 */
[----:B------:R-:W-:-:S04]  /*1640*/  FFMA R9, R4, R22, RZ ;  /* 0x0000001604097223 */ /* 0x000fc800000000ff */
[----:B------:R-:W-:-:S04]  /*1650*/  FFMA R8, -R3, R9, R22 ;  /* 0x0000000903087223 */ /* 0x000fc80000000116 */
[----:B------:R-:W-:Y:S01]  /*1660*/  FFMA R4, R4, R8, R9 ;  /* 0x0000000804047223 */ /* 0x000fe20000000009 */
[----:B--2---:R-:W-:Y:S06]  /*1670*/  @!P0 BRA `(.L_x_33) ;  /* 0x0000000000108947 */ /* 0x004fec0003800000 */
[----:B------:R-:W-:Y:S02]  /*1680*/  MOV R9, R3 ;  /* 0x0000000300097202 */ /* 0x000fe40000000f00 */
[----:B------:R-:W-:-:S07]  /*1690*/  MOV R10, 0x16b0 ;  /* 0x000016b0000a7802 */ /* 0x000fce0000000f00 */
[----:B0-----:R-:W-:Y:S05]  /*16a0*/  CALL.REL.NOINC `($__internal_0_$__cuda_sm3x_div_rn_noftz_f32_slowpath) ;  /* 0x0000000800d87944 */ /* 0x001fea0003c00000 */
[----:B------:R-:W-:-:S07]  /*16b0*/  IMAD.MOV.U32 R4, RZ, RZ, R11 ;  /* 0x000000ffff047224 */ /* 0x000fce00078e000b */
.L_x_33:
[----:B0-----:R-:W-:Y:S05]  /*16c0*/  BSYNC.RECONVERGENT B3 ;  /* 0x0000000000037941 */ /* 0x001fea0003800200 */
.L_x_32:
[----:B------:R-:W0:Y:S01]  /*16d0*/  MUFU.RCP R8, R3 ;  /* 0x0000000300087308 */ /* 0x000e220000001000 */
[----:B------:R-:W-:Y:S01]  /*16e0*/  FMUL R22, R4, R4 ;  /* 0x0000000404167220 */ /* 0x000fe20000400000 */
[----:B------:R-:W-:Y:S06]  /*16f0*/  BSSY.RECONVERGENT B3, `(.L_x_34) ;  /* 0x000000c000037945 */ /* 0x000fec0003800200 */
[----:B------:R-:W1:Y:S01]  /*1700*/  FCHK P0, R22, R3 ;  /* 0x0000000316007302 */ /* 0x000e620000000000 */
[----:B0-----:R-:W-:-:S04]  /*1710*/  FFMA R9, -R3, R8, 1 ;  /* 0x3f80000003097423 */ /* 0x001fc80000000108 */
[----:B------:R-:W-:-:S04]  /*1720*/  FFMA R4, R8, R9, R8 ;  /* 0x0000000908047223 */ /* 0x000fc80000000008 */
[----:B------:R-:W-:-:S04]  /*1730*/  FFMA R8, R4, R22, RZ ;  /* 0x0000001604087223 */ /* 0x000fc800000000ff */
[----:B------:R-:W-:-:S04]  /*1740*/  FFMA R9, -R3, R8, R22 ;  /* 0x0000000803097223 */ /* 0x000fc80000000116 */
[----:B------:R-:W-:Y:S01]  /*1750*/  FFMA R4, R4, R9, R8 ;  /* 0x0000000904047223 */ /* 0x000fe20000000008 */
[----:B-1----:R-:W-:Y:S06]  /*1760*/  @!P0 BRA `(.L_x_35) ;  /* 0x0000000000108947 */ /* 0x002fec0003800000 */
[----:B------:R-:W-:Y:S02]  /*1770*/  MOV R9, R3 ;  /* 0x0000000300097202 */ /* 0x000fe40000000f00 */
[----:B------:R-:W-:-:S07]  /*1780*/  MOV R10, 0x17a0 ;  /* 0x000017a0000a7802 */ /* 0x000fce0000000f00 */
[----:B------:R-:W-:Y:S05]  /*1790*/  CALL.REL.NOINC `($__internal_0_$__cuda_sm3x_div_rn_noftz_f32_slowpath) ;  /* 0x00000008009c7944 */ /* 0x000fea0003c00000 */
[----:B------:R-:W-:-:S07]  /*17a0*/  MOV R4, R11 ;  /* 0x0000000b00047202 */ /* 0x000fce0000000f00 */
.L_x_35:
[----:B------:R-:W-:Y:S05]  /*17b0*/  BSYNC.RECONVERGENT B3 ;  /* 0x0000000000037941 */ /* 0x000fea0003800200 */
.L_x_34:
[----:B------:R-:W0:Y:S01]  /*17c0*/  LDC.64 R8, c[0x0][0x390] ;  /* 0x0000e400ff087b82 */ /* 0x000e220000000a00 */
[----:B------:R-:W-:Y:S01]  /*17d0*/  FMUL R11, R4, R7 ;  /* 0x00000007040b7220 */ /* 0x000fe20000400000 */
[----:B------:R-:W-:-:S04]  /*17e0*/  VIADD R2, R2, 0x1000 ;  /* 0x0000100002027836 */ /* 0x000fc80000000000 */
[----:B0-----:R1:W-:Y:S01]  /*17f0*/  REDG.E.ADD.F32.FTZ.RN.STRONG.GPU desc[UR6][R8.64], R11 ;  /* 0x0000000b080079a6 */ /* 0x0013e2000c12f306 */
[----:B------:R-:W-:Y:S05]  /*1800*/  @P2 BRA `(.L_x_36) ;  /* 0xfffffffc00642947 */ /* 0x000fea000383ffff */
.L_x_30:
[----:B0-----:R-:W-:Y:S05]  /*1810*/  BSYNC B2 ;  /* 0x0000000000027941 */ /* 0x001fea0003800000 */
.L_x_29:
[----:B------:R-:W-:-:S13]  /*1820*/  ISETP.GE.U32.AND P0, PT, R5, 0x3000, PT ;  /* 0x000030000500780c */ /* 0x000fda0003f06070 */
[----:B------:R-:W-:Y:S05]  /*1830*/  @!P0 EXIT ;  /* 0x000000000000894d */ /* 0x000fea0003800000 */
[----:B------:R-:W0:Y:S08]  /*1840*/  MUFU.RCP R5, R0 ;  /* 0x0000000000057308 */ /* 0x000e300000001000 */
[----:B------:R-:W2:Y:S01]  /*1850*/  FCHK P0, RZ, R0 ;  /* 0x00000000ff007302 */ /* 0x000ea20000000000 */
[----:B0-----:R-:W-:-:S04]  /*1860*/  FFMA R4, -R0, R5, 1 ;  /* 0x3f80000000047423 */ /* 0x001fc80000000105 */
[----:B------:R-:W-:-:S04]  /*1870*/  FFMA R4, R5, R4, R5 ;  /* 0x0000000405047223 */ /* 0x000fc80000000005 */
[----:B------:R-:W-:-:S04]  /*1880*/  FFMA R5, RZ, R4, RZ ;  /* 0x00000004ff057223 */ /* 0x000fc800000000ff */
[----:B------:R-:W-:-:S04]  /*1890*/  FFMA R6, -R0, R5, RZ ;  /* 0x0000000500067223 */ /* 0x000fc800000001ff */
[----:B------:R-:W-:Y:S01]  /*18a0*/  FFMA R4, R4, R6, R5 ;  /* 0x0000000604047223 */ /* 0x000fe20000000005 */
[----:B--2---:R-:W-:Y:S06]  /*18b0*/  @!P0 BRA `(.L_x_37) ;  /* 0x0000000000148947 */ /* 0x004fec0003800000 */
[----:B------:R-:W-:Y:S01]  /*18c0*/  HFMA2 R22, -RZ, RZ, 0, 0 ;  /* 0x00000000ff167431 */ /* 0x000fe200000001ff */
[----:B-1----:R-:W-:Y:S02]  /*18d0*/  MOV R9, R0 ;  /* 0x0000000000097202 */ /* 0x002fe40000000f00 */
[----:B------:R-:W-:-:S07]  /*18e0*/  MOV R10, 0x1900 ;  /* 0x00001900000a7802 */ /* 0x000fce0000000f00 */
[----:B------:R-:W-:Y:S05]  /*18f0*/  CALL.REL.NOINC `($__internal_0_$__cuda_sm3x_div_rn_noftz_f32_slowpath) ;  /* 0x0000000800447944 */ /* 0x000fea0003c00000 */
[----:B------:R-:W-:-:S07]  /*1900*/  IMAD.MOV.U32 R4, RZ, RZ, R11 ;  /* 0x000000ffff047224 */ /* 0x000fce00078e000b */
.L_x_37:
[----:B0-----:R-:W0:Y:S01]  /*1910*/  MUFU.RCP R6, R3 ;  /* 0x0000000300067308 */ /* 0x001e220000001000 */
[----:B------:R-:W-:Y:S01]  /*1920*/  I2FP.F32.S32 R0, R2 ;  /* 0x0000000200007245 */ /* 0x000fe20000201400 */
[----:B------:R-:W-:Y:S05]  /*1930*/  YIELD ;  /* 0x0000000000007946 */ /* 0x000fea0003800000 */
[----:B------:R-:W-:Y:S01]  /*1940*/  FADD R22, R0, 1 ;  /* 0x3f80000000167421 */ /* 0x000fe20000000000 */
[----:B------:R-:W-:Y:S03]  /*1950*/  BSSY.RECONVERGENT B2, `(.L_x_38) ;  /* 0x000000c000027945 */ /* 0x000fe60003800200 */
[----:B------:R-:W2:Y:S01]  /*1960*/  FCHK P0, R22, R3 ;  /* 0x0000000316007302 */ /* 0x000ea20000000000 */
[----:B0-----:R-:W-:-:S04]  /*1970*/  FFMA R5, -R3, R6, 1 ;  /* 0x3f80000003057423 */ /* 0x001fc80000000106 */
[----:B------:R-:W-:-:S04]  /*1980*/  FFMA R0, R6, R5, R6 ;  /* 0x0000000506007223 */ /* 0x000fc80000000006 */
[----:B------:R-:W-:-:S04]  /*1990*/  FFMA R5, R0, R22, RZ ;  /* 0x0000001600057223 */ /* 0x000fc800000000ff */
[----:B------:R-:W-:-:S04]  /*19a0*/  FFMA R6, -R3, R5, R22 ;  /* 0x0000000503067223 */ /* 0x000fc80000000116 */
[----:B------:R-:W-:Y:S01]  /*19b0*/  FFMA R0, R0, R6, R5 ;  /* 0x0000000600007223 */ /* 0x000fe20000000005 */
[----:B--2---:R-:W-:Y:S06]  /*19c0*/  @!P0 BRA `(.L_x_39) ;  /* 0x0000000000108947 */ /* 0x004fec0003800000 */
[----:B-1----:R-:W-:Y:S02]  /*19d0*/  MOV R9, R3 ;  /* 0x0000000300097202 */ /* 0x002fe40000000f00 */
[----:B------:R-:W-:-:S07]  /*19e0*/  MOV R10, 0x1a00 ;  /* 0x00001a00000a7802 */ /* 0x000fce0000000f00 */
[----:B------:R-:W-:Y:S05]  /*19f0*/  CALL.REL.NOINC `($__internal_0_$__cuda_sm3x_div_rn_noftz_f32_slowpath) ;  /* 0x0000000800047944 */ /* 0x000fea0003c00000 */
[----:B------:R-:W-:-:S07]  /*1a00*/  MOV R0, R11 ;  /* 0x0000000b00007202 */ /* 0x000fce0000000f00 */
.L_x_39:
[----:B------:R-:W-:Y:S05]  /*1a10*/  BSYNC.RECONVERGENT B2 ;  /* 0x0000000000027941 */ /* 0x000fea0003800200 */
.L_x_38:
[----:B------:R-:W0:Y:S01]  /*1a20*/  MUFU.RCP R6, R3 ;  /* 0x0000000300067308 */ /* 0x000e220000001000 */
[----:B------:R-:W-:Y:S01]  /*1a30*/  FMUL R22, R0, R0 ;  /* 0x0000000000167220 */ /* 0x000fe20000400000 */
[----:B------:R-:W-:Y:S06]  /*1a40*/  BSSY.RECONVERGENT B2, `(.L_x_40) ;  /* 0x000000c000027945 */ /* 0x000fec0003800200 */
[----:B------:R-:W2:Y:S01]  /*1a50*/  FCHK P0, R22, R3 ;  /* 0x0000000316007302 */ /* 0x000ea20000000000 */
[----:B0-----:R-:W-:-:S04]  /*1a60*/  FFMA R5, -R3, R6, 1 ;  /* 0x3f80000003057423 */ /* 0x001fc80000000106 */
[----:B------:R-:W-:-:S04]  /*1a70*/  FFMA R0, R6, R5, R6 ;  /* 0x0000000506007223 */ /* 0x000fc80000000006 */
[----:B------:R-:W-:-:S04]  /*1a80*/  FFMA R5, R0, R22, RZ ;  /* 0x0000001600057223 */ /* 0x000fc800000000ff */
[----:B------:R-:W-:-:S04]  /*1a90*/  FFMA R6, -R3, R5, R22 ;  /* 0x0000000503067223 */ /* 0x000fc80000000116 */
[----:B------:R-:W-:Y:S01]  /*1aa0*/  FFMA R5, R0, R6, R5 ;  /* 0x0000000600057223 */ /* 0x000fe20000000005 */
[----:B--2---:R-:W-:Y:S06]  /*1ab0*/  @!P0 BRA `(.L_x_41) ;  /* 0x0000000000108947 */ /* 0x004fec0003800000 */
[----:B-1----:R-:W-:Y:S01]  /*1ac0*/  IMAD.MOV.U32 R9, RZ, RZ, R3 ;  /* 0x000000ffff097224 */ /* 0x002fe200078e0003 */
[----:B------:R-:W-:-:S07]  /*1ad0*/  MOV R10, 0x1af0 ;  /* 0x00001af0000a7802 */ /* 0x000fce0000000f00 */
[----:B------:R-:W-:Y:S05]  /*1ae0*/  CALL.REL.NOINC `($__internal_0_$__cuda_sm3x_div_rn_noftz_f32_slowpath) ;  /* 0x0000000400c87944 */ /* 0x000fea0003c00000 */
[----:B------:R-:W-:-:S07]  /*1af0*/  MOV R5, R11 ;  /* 0x0000000b00057202 */ /* 0x000fce0000000f00 */
.L_x_41:
[----:B------:R-:W-:Y:S05]  /*1b00*/  BSYNC.RECONVERGENT B2 ;  /* 0x0000000000027941 */ /* 0x000fea0003800200 */
.L_x_40:
[----:B-1----:R-:W0:Y:S01]  /*1b10*/  MUFU.RCP R8, R3 ;  /* 0x0000000300087308 */ /* 0x002e220000001000 */
[----:B------:R-:W-:Y:S01]  /*1b20*/  IADD3 R0, PT, PT, R2, 0x1000, RZ ;  /* 0x0000100002007810 */ /* 0x000fe20007ffe0ff */
[----:B------:R-:W1:Y:S01]  /*1b30*/  LDC.64 R6, c[0x0][0x390] ;  /* 0x0000e400ff067b82 */ /* 0x000e620000000a00 */
[----:B------:R-:W-:Y:S02]  /*1b40*/  FMUL R5, R4, R5 ;  /* 0x0000000504057220 */ /* 0x000fe40000400000 */
[----:B------:R-:W-:-:S05]  /*1b50*/  I2FP.F32.S32 R0, R0 ;  /* 0x0000000000007245 */ /* 0x000fca0000201400 */
[----:B------:R-:W-:-:S04]  /*1b60*/  FADD R22, R0, 1 ;  /* 0x3f80000000167421 */ /* 0x000fc80000000000 */
[----:B------:R-:W2:Y:S01]  /*1b70*/  FCHK P0, R22, R3 ;  /* 0x0000000316007302 */ /* 0x000ea20000000000 */
[----:B0-----:R-:W-:-:S04]  /*1b80*/  FFMA R9, -R3, R8, 1 ;  /* 0x3f80000003097423 */ /* 0x001fc80000000108 */
[----:B------:R-:W-:-:S04]  /*1b90*/  FFMA R0, R8, R9, R8 ;  /* 0x0000000908007223 */ /* 0x000fc80000000008 */
[----:B------:R-:W-:Y:S01]  /*1ba0*/  FFMA R8, R0, R22, RZ ;  /* 0x0000001600087223 */ /* 0x000fe200000000ff */
[----:B-1----:R0:W-:Y:S01]  /*1bb0*/  REDG.E.ADD.F32.FTZ.RN.STRONG.GPU desc[UR6][R6.64], R5 ;  /* 0x00000005060079a6 */ /* 0x0021e2000c12f306 */
[----:B------:R-:W-:Y:S02]  /*1bc0*/  BSSY.RECONVERGENT B2, `(.L_x_42) ;  /* 0x0000008000027945 */ /* 0x000fe40003800200 */
[----:B------:R-:W-:-:S04]  /*1bd0*/  FFMA R9, -R3, R8, R22 ;  /* 0x0000000803097223 */ /* 0x000fc80000000116 */
[----:B------:R-:W-:Y:S01]  /*1be0*/  FFMA R0, R0, R9, R8 ;  /* 0x0000000900007223 */ /* 0x000fe20000000008 */
[----:B--2---:R-:W-:Y:S06]  /*1bf0*/  @!P0 BRA `(.L_x_43) ;  /* 0x0000000000108947 */ /* 0x004fec0003800000 */
[----:B------:R-:W-:Y:S01]  /*1c00*/  IMAD.MOV.U32 R9, RZ, RZ, R3 ;  /* 0x000000ffff097224 */ /* 0x000fe200078e0003 */
[----:B------:R-:W-:-:S07]  /*1c10*/  MOV R10, 0x1c30 ;  /* 0x00001c30000a7802 */ /* 0x000fce0000000f00 */
[----:B0-----:R-:W-:Y:S05]  /*1c20*/  CALL.REL.NOINC `($__internal_0_$__cuda_sm3x_div_rn_noftz_f32_slowpath) ;  /* 0x0000000400787944 */ /* 0x001fea0003c00000 */
[----:B------:R-:W-:-:S07]  /*1c30*/  MOV R0, R11 ;  /* 0x0000000b00007202 */ /* 0x000fce0000000f00 */
.L_x_43:
[----:B------:R-:W-:Y:S05]  /*1c40*/  BSYNC.RECONVERGENT B2 ;  /* 0x0000000000027941 */ /* 0x000fea0003800200 */
.L_x_42:
[----:B0-----:R-:W0:Y:S01]  /*1c50*/  MUFU.RCP R6, R3 ;  /* 0x0000000300067308 */ /* 0x001e220000001000 */
        /* <DEDUP_REMOVED lines=12> */
[----:B------:R-:W-:-:S07]  /*1d20*/  IMAD.MOV.U32 R5, RZ, RZ, R11 ;  /* 0x000000ffff057224 */ /* 0x000fce00078e000b */
.L_x_45:
[----:B------:R-:W-:Y:S05]  /*1d30*/  BSYNC.RECONVERGENT B2 ;  /* 0x0000000000027941 */ /* 0x000fea0003800200 */
.L_x_44:
[----:B------:R-:W0:Y:S01]  /*1d40*/  MUFU.RCP R8, R3 ;  /* 0x0000000300087308 */ /* 0x000e220000001000 */
        /* <DEDUP_REMOVED lines=14> */
[----:B------:R-:W-:Y:S02]  /*1e30*/  MOV R9, R3 ;  /* 0x0000000300097202 */ /* 0x000fe40000000f00 */
[----:B------:R-:W-:-:S07]  /*1e40*/  MOV R10, 0x1e60 ;  /* 0x00001e60000a7802 */ /* 0x000fce0000000f00 */
[----:B0-----:R-:W-:Y:S05]  /*1e50*/  CALL.REL.NOINC `($__internal_0_$__cuda_sm3x_div_rn_noftz_f32_slowpath) ;  /* 0x0000000000ec7944 */ /* 0x001fea0003c00000 */
[----:B------:R-:W-:-:S07]  /*1e60*/  IMAD.MOV.U32 R0, RZ, RZ, R11 ;  /* 0x000000ffff007224 */ /* 0x000fce00078e000b */
.L_x_47:
[----:B------:R-:W-:Y:S05]  /*1e70*/  BSYNC.RECONVERGENT B2 ;  /* 0x0000000000027941 */ /* 0x000fea0003800200 */
.L_x_46:
        /* <DEDUP_REMOVED lines=14> */
.L_x_49:
[----:B------:R-:W-:Y:S05]  /*1f60*/  BSYNC.RECONVERGENT B2 ;  /* 0x0000000000027941 */ /* 0x000fea0003800200 */
.L_x_48:
[----:B------:R-:W0:Y:S01]  /*1f70*/  MUFU.RCP R8, R3 ;  /* 0x0000000300087308 */ /* 0x000e220000001000 */
[----:B------:R-:W-:Y:S01]  /*1f80*/  VIADD R0, R2, 0x3000 ;  /* 0x0000300002007836 */ /* 0x000fe20000000000 */
[----:B------:R-:W1:Y:S01]  /*1f90*/  LDC.64 R6, c[0x0][0x390] ;  /* 0x0000e400ff067b82 */ /* 0x000e620000000a00 */
[----:B------:R-:W-:-:S03]  /*1fa0*/  FMUL R5, R4, R5 ;  /* 0x0000000504057220 */ /* 0x000fc60000400000 */
        /* <DEDUP_REMOVED lines=14> */
[----:B------:R-:W-:-:S07]  /*2090*/  MOV R0, R11 ;  /* 0x0000000b00007202 */ /* 0x000fce0000000f00 */
.L_x_51:
[----:B------:R-:W-:Y:S05]  /*20a0*/  BSYNC.RECONVERGENT B2 ;  /* 0x0000000000027941 */ /* 0x000fea0003800200 */
.L_x_50:
        /* <DEDUP_REMOVED lines=10> */
[----:B------:R-:W-:Y:S01]  /*2150*/  IMAD.MOV.U32 R9, RZ, RZ, R3 ;  /* 0x000000ffff097224 */ /* 0x000fe200078e0003 */
[----:B------:R-:W-:-:S07]  /*2160*/  MOV R10, 0x2180 ;  /* 0x00002180000a7802 */ /* 0x000fce0000000f00 */
[----:B------:R-:W-:Y:S05]  /*2170*/  CALL.REL.NOINC `($__internal_0_$__cuda_sm3x_div_rn_noftz_f32_slowpath) ;  /* 0x0000000000247944 */ /* 0x000fea0003c00000 */
[----:B------:R-:W-:-:S07]  /*2180*/  MOV R5, R11 ;  /* 0x0000000b00057202 */ /* 0x000fce0000000f00 */
.L_x_53:
[----:B------:R-:W-:Y:S05]  /*2190*/  BSYNC.RECONVERGENT B2 ;  /* 0x0000000000027941 */ /* 0x000fea0003800200 */
.L_x_52:
[----:B------:R-:W0:Y:S01]  /*21a0*/  LDC.64 R6, c[0x0][0x390] ;  /* 0x0000e400ff067b82 */ /* 0x000e220000000a00 */
[----:B------:R-:W-:Y:S01]  /*21b0*/  IADD3 R2, PT, PT, R2, 0x4000, RZ ;  /* 0x0000400002027810 */ /* 0x000fe20007ffe0ff */
[----:B------:R-:W-:-:S03]  /*21c0*/  FMUL R5, R4, R5 ;  /* 0x0000000504057220 */ /* 0x000fc60000400000 */
[----:B------:R-:W-:Y:S02]  /*21d0*/  ISETP.GE.AND P0, PT, R2, UR4, PT ;  /* 0x0000000402007c0c */ /* 0x000fe4000bf06270 */
[----:B0-----:R0:W-:Y:S11]  /*21e0*/  REDG.E.ADD.F32.FTZ.RN.STRONG.GPU desc[UR6][R6.64], R5 ;  /* 0x00000005060079a6 */ /* 0x0011f6000c12f306 */
[----:B------:R-:W-:Y:S05]  /*21f0*/  @!P0 BRA `(.L_x_37) ;  /* 0xfffffff400c48947 */ /* 0x000fea000383ffff */
[----:B------:R-:W-:Y:S05]  /*2200*/  EXIT ;  /* 0x000000000000794d */ /* 0x000fea0003800000 */
        .weak           $__internal_0_$__cuda_sm3x_div_rn_noftz_f32_slowpath
        .type           $__internal_0_$__cuda_sm3x_div_rn_noftz_f32_slowpath,@function
        .size           $__internal_0_$__cuda_sm3x_div_rn_noftz_f32_slowpath,(.L_x_68 - $__internal_0_$__cuda_sm3x_div_rn_noftz_f32_slowpath)
$__internal_0_$__cuda_sm3x_div_rn_noftz_f32_slowpath:
[----:B------:R-:W-:Y:S01]  /*2210*/  SHF.R.U32.HI R11, RZ, 0x17, R9 ;  /* 0x00000017ff0b7819 */ /* 0x000fe20000011609 */
[----:B------:R-:W-:Y:S01]  /*2220*/  BSSY B0, `(.L_x_54) ;  /* 0x0000062000007945 */ /* 0x000fe20003800000 */
[----:B------:R-:W-:Y:S02]  /*2230*/  SHF.R.U32.HI R8, RZ, 0x17, R22 ;  /* 0x00000017ff087819 */ /* 0x000fe40000011616 */
[----:B------:R-:W-:Y:S02]  /*2240*/  LOP3.LUT R11, R11, 0xff, RZ, 0xc0, !PT ;  /* 0x000000ff0b0b7812 */ /* 0x000fe400078ec0ff */
[----:B------:R-:W-:-:S03]  /*2250*/  LOP3.LUT R8, R8, 0xff, RZ, 0xc0, !PT ;  /* 0x000000ff08087812 */ /* 0x000fc600078ec0ff */
[----:B------:R-:W-:Y:S01]  /*2260*/  VIADD R18, R11, 0xffffffff ;  /* 0xffffffff0b127836 */ /* 0x000fe20000000000 */
[----:B------:R-:W-:-:S04]  /*2270*/  IADD3 R16, PT, PT, R8, -0x1, RZ ;  /* 0xffffffff08107810 */ /* 0x000fc80007ffe0ff */
[----:B------:R-:W-:-:S04]  /*2280*/  ISETP.GT.U32.AND P0, PT, R18, 0xfd, PT ;  /* 0x000000fd1200780c */ /* 0x000fc80003f04070 */
[----:B------:R-:W-:-:S13]  /*2290*/  ISETP.GT.U32.OR P0, PT, R16, 0xfd, P0 ;  /* 0x000000fd1000780c */ /* 0x000fda0000704470 */
[----:B------:R-:W-:Y:S01]  /*22a0*/  @!P0 MOV R13, RZ ;  /* 0x000000ff000d8202 */ /* 0x000fe20000000f00 */
[----:B------:R-:W-:Y:S06]  /*22b0*/  @!P0 BRA `(.L_x_55) ;  /* 0x00000000005c8947 */ /* 0x000fec0003800000 */
[----:B------:R-:W-:Y:S02]  /*22c0*/  FSETP.GTU.FTZ.AND P0, PT, |R22|, +INF , PT ;  /* 0x7f8000001600780b */ /* 0x000fe40003f1c200 */
[----:B------:R-:W-:-:S04]  /*22d0*/  FSETP.GTU.FTZ.AND P1, PT, |R9|, +INF , PT ;  /* 0x7f8000000900780b */ /* 0x000fc80003f3c200 */
[----:B------:R-:W-:-:S13]  /*22e0*/  PLOP3.LUT P0, PT, P0, P1, PT, 0xf8, 0x8f ;  /* 0x00000000008f781c */ /* 0x000fda0000703f70 */
[----:B------:R-:W-:Y:S05]  /*22f0*/  @P0 BRA `(.L_x_56) ;  /* 0x00000004004c0947 */ /* 0x000fea0003800000 */
[----:B------:R-:W-:-:S13]  /*2300*/  LOP3.LUT P0, RZ, R9, 0x7fffffff, R22, 0xc8, !PT ;  /* 0x7fffffff09ff7812 */ /* 0x000fda000780c816 */
[----:B------:R-:W-:Y:S05]  /*2310*/  @!P0 BRA `(.L_x_57) ;  /* 0x00000004003c8947 */ /* 0x000fea0003800000 */
[C---:B------:R-:W-:Y:S02]  /*2320*/  FSETP.NEU.FTZ.AND P3, PT, |R22|.reuse, +INF , PT ;  /* 0x7f8000001600780b */ /* 0x040fe40003f7d200 */
[----:B------:R-:W-:Y:S02]  /*2330*/  FSETP.NEU.FTZ.AND P1, PT, |R9|, +INF , PT ;  /* 0x7f8000000900780b */ /* 0x000fe40003f3d200 */
[----:B------:R-:W-:-:S11]  /*2340*/  FSETP.NEU.FTZ.AND P0, PT, |R22|, +INF , PT ;  /* 0x7f8000001600780b */ /* 0x000fd60003f1d200 */
[----:B------:R-:W-:Y:S05]  /*2350*/  @!P1 BRA !P3, `(.L_x_57) ;  /* 0x00000004002c9947 */ /* 0x000fea0005800000 */
[----:B------:R-:W-:-:S04]  /*2360*/  LOP3.LUT P3, RZ, R22, 0x7fffffff, RZ, 0xc0, !PT ;  /* 0x7fffffff16ff7812 */ /* 0x000fc8000786c0ff */
[----:B------:R-:W-:-:S13]  /*2370*/  PLOP3.LUT P1, PT, P1, P3, PT, 0x2f, 0xf2 ;  /* 0x0000000000f2781c */ /* 0x000fda0000f26577 */
[----:B------:R-:W-:Y:S05]  /*2380*/  @P1 BRA `(.L_x_58) ;  /* 0x0000000400181947 */ /* 0x000fea0003800000 */
[----:B------:R-:W-:-:S04]  /*2390*/  LOP3.LUT P1, RZ, R9, 0x7fffffff, RZ, 0xc0, !PT ;  /* 0x7fffffff09ff7812 */ /* 0x000fc8000782c0ff */
[----:B------:R-:W-:-:S13]  /*23a0*/  PLOP3.LUT P0, PT, P0, P1, PT, 0x2f, 0xf2 ;  /* 0x0000000000f2781c */ /* 0x000fda0000702577 */
[----:B------:R-:W-:Y:S05]  /*23b0*/  @P0 BRA `(.L_x_59) ;  /* 0x0000000400000947 */ /* 0x000fea0003800000 */
[----:B------:R-:W-:Y:S02]  /*23c0*/  ISETP.GE.AND P0, PT, R16, RZ, PT ;  /* 0x000000ff1000720c */ /* 0x000fe40003f06270 */
[----:B------:R-:W-:-:S11]  /*23d0*/  ISETP.GE.AND P1, PT, R18, RZ, PT ;  /* 0x000000ff1200720c */ /* 0x000fd60003f26270 */
[----:B------:R-:W-:Y:S01]  /*23e0*/  @P0 IMAD.MOV.U32 R13, RZ, RZ, RZ ;  /* 0x000000ffff0d0224 */ /* 0x000fe200078e00ff */
[----:B------:R-:W-:Y:S01]  /*23f0*/  @!P0 MOV R13, 0xffffffc0 ;  /* 0xffffffc0000d8802 */ /* 0x000fe20000000f00 */
[----:B------:R-:W-:Y:S01]  /*2400*/  @!P0 FFMA R22, R22, 1.84467440737095516160e+19, RZ ;  /* 0x5f80000016168823 */ /* 0x000fe200000000ff */
[----:B------:R-:W-:Y:S02]  /*2410*/  @!P1 FFMA R9, R9, 1.84467440737095516160e+19, RZ ;  /* 0x5f80000009099823 */ /* 0x000fe400000000ff */
[----:B------:R-:W-:-:S07]  /*2420*/  @!P1 IADD3 R13, PT, PT, R13, 0x40, RZ ;  /* 0x000000400d0d9810 */ /* 0x000fce0007ffe0ff */
.L_x_55:
[----:B------:R-:W-:Y:S01]  /*2430*/  LEA R16, R11, 0xc0800000, 0x17 ;  /* 0xc08000000b107811 */ /* 0x000fe200078eb8ff */
[----:B------:R-:W-:Y:S01]  /*2440*/  BSSY B1, `(.L_x_60) ;  /* 0x0000036000017945 */ /* 0x000fe20003800000 */
[----:B------:R-:W-:-:S03]  /*2450*/  IADD3 R18, PT, PT, R8, -0x7f, RZ ;  /* 0xffffff8108127810 */ /* 0x000fc60007ffe0ff */
[----:B------:R-:W-:Y:S02]  /*2460*/  IMAD.IADD R20, R9, 0x1, -R16 ;  /* 0x0000000109147824 */ /* 0x000fe400078e0a10 */
[C---:B------:R-:W-:Y:S01]  /*2470*/  IMAD R8, R18.reuse, -0x800000, R22 ;  /* 0xff80000012087824 */ /* 0x040fe200078e0216 */
[----:B------:R-:W-:Y:S01]  /*2480*/  IADD3 R18, PT, PT, R18, 0x7f, -R11 ;  /* 0x0000007f12127810 */ /* 0x000fe20007ffe80b */
[----:B------:R-:W0:Y:S01]  /*2490*/  MUFU.RCP R16, R20 ;  /* 0x0000001400107308 */ /* 0x000e220000001000 */
[----:B------:R-:W-:Y:S02]  /*24a0*/  FADD.FTZ R19, -R20, -RZ ;  /* 0x800000ff14137221 */ /* 0x000fe40000010100 */
[----:B------:R-:W-:Y:S02]  /*24b0*/  IADD3 R18, PT, PT, R18, R13, RZ ;  /* 0x0000000d12127210 */ /* 0x000fe40007ffe0ff */
[----:B0-----:R-:W-:-:S04]  /*24c0*/  FFMA R9, R16, R19, 1 ;  /* 0x3f80000010097423 */ /* 0x001fc80000000013 */
[----:B------:R-:W-:-:S04]  /*24d0*/  FFMA R9, R16, R9, R16 ;  /* 0x0000000910097223 */ /* 0x000fc80000000010 */
[----:B------:R-:W-:-:S04]  /*24e0*/  FFMA R16, R8, R9, RZ ;  /* 0x0000000908107223 */ /* 0x000fc800000000ff */
[----:B------:R-:W-:-:S04]  /*24f0*/  FFMA R21, R19, R16, R8 ;  /* 0x0000001013157223 */ /* 0x000fc80000000008 */
[----:B------:R-:W-:-:S04]  /*2500*/  FFMA R16, R9, R21, R16 ;  /* 0x0000001509107223 */ /* 0x000fc80000000010 */
[----:B------:R-:W-:-:S04]  /*2510*/  FFMA R19, R19, R16, R8 ;  /* 0x0000001013137223 */ /* 0x000fc80000000008 */
[----:B------:R-:W-:-:S05]  /*2520*/  FFMA R8, R9, R19, R16 ;  /* 0x0000001309087223 */ /* 0x000fca0000000010 */
[----:B------:R-:W-:-:S04]  /*2530*/  SHF.R.U32.HI R11, RZ, 0x17, R8 ;  /* 0x00000017ff0b7819 */ /* 0x000fc80000011608 */
[----:B------:R-:W-:-:S05]  /*2540*/  LOP3.LUT R11, R11, 0xff, RZ, 0xc0, !PT ;  /* 0x000000ff0b0b7812 */ /* 0x000fca00078ec0ff */
[----:B------:R-:W-:-:S05]  /*2550*/  IMAD.IADD R11, R11, 0x1, R18 ;  /* 0x000000010b0b7824 */ /* 0x000fca00078e0212 */
[----:B------:R-:W-:-:S04]  /*2560*/  IADD3 R13, PT, PT, R11, -0x1, RZ ;  /* 0xffffffff0b0d7810 */ /* 0x000fc80007ffe0ff */
[----:B------:R-:W-:-:S13]  /*2570*/  ISETP.GE.U32.AND P0, PT, R13, 0xfe, PT ;  /* 0x000000fe0d00780c */ /* 0x000fda0003f06070 */
[----:B------:R-:W-:Y:S05]  /*2580*/  @!P0 BRA `(.L_x_61) ;  /* 0x0000000000808947 */ /* 0x000fea0003800000 */
[----:B------:R-:W-:-:S13]  /*2590*/  ISETP.GT.AND P0, PT, R11, 0xfe, PT ;  /* 0x000000fe0b00780c */ /* 0x000fda0003f04270 */
[----:B------:R-:W-:Y:S05]  /*25a0*/  @P0 BRA `(.L_x_62) ;  /* 0x00000000006c0947 */ /* 0x000fea0003800000 */
[----:B------:R-:W-:-:S13]  /*25b0*/  ISETP.GE.AND P0, PT, R11, 0x1, PT ;  /* 0x000000010b00780c */ /* 0x000fda0003f06270 */
[----:B------:R-:W-:Y:S05]  /*25c0*/  @P0 BRA `(.L_x_63) ;  /* 0x0000000000740947 */ /* 0x000fea0003800000 */
[----:B------:R-:W-:Y:S02]  /*25d0*/  ISETP.GE.AND P0, PT, R11, -0x18, PT ;  /* 0xffffffe80b00780c */ /* 0x000fe40003f06270 */
[----:B------:R-:W-:-:S11]  /*25e0*/  LOP3.LUT R8, R8, 0x80000000, RZ, 0xc0, !PT ;  /* 0x8000000008087812 */ /* 0x000fd600078ec0ff */
[----:B------:R-:W-:Y:S05]  /*25f0*/  @!P0 BRA `(.L_x_63) ;  /* 0x0000000000688947 */ /* 0x000fea0003800000 */
[-CC-:B------:R-:W-:Y:S01]  /*2600*/  FFMA.RZ R13, R9, R19.reuse, R16.reuse ;  /* 0x00000013090d7223 */ /* 0x180fe2000000c010 */
[C---:B------:R-:W-:Y:S02]  /*2610*/  ISETP.NE.AND P3, PT, R11.reuse, RZ, PT ;  /* 0x000000ff0b00720c */ /* 0x040fe40003f65270 */
[----:B------:R-:W-:Y:S02]  /*2620*/  ISETP.NE.AND P1, PT, R11, RZ, PT ;  /* 0x000000ff0b00720c */ /* 0x000fe40003f25270 */
[----:B------:R-:W-:Y:S01]  /*2630*/  LOP3.LUT R18, R13, 0x7fffff, RZ, 0xc0, !PT ;  /* 0x007fffff0d127812 */ /* 0x000fe200078ec0ff */
[CCC-:B------:R-:W-:Y:S01]  /*2640*/  FFMA.RP R13, R9.reuse, R19.reuse, R16.reuse ;  /* 0x00000013090d7223 */ /* 0x1c0fe20000008010 */
[----:B------:R-:W-:Y:S01]  /*2650*/  FFMA.RM R16, R9, R19, R16 ;  /* 0x0000001309107223 */ /* 0x000fe20000004010 */
[----:B------:R-:W-:Y:S01]  /*2660*/  IADD3 R9, PT, PT, R11, 0x20, RZ ;  /* 0x000000200b097810 */ /* 0x000fe20007ffe0ff */
[----:B------:R-:W-:Y:S01]  /*2670*/  IMAD.MOV R11, RZ, RZ, -R11 ;  /* 0x000000ffff0b7224 */ /* 0x000fe200078e0a0b */
[----:B------:R-:W-:-:S02]  /*2680*/  LOP3.LUT R18, R18, 0x800000, RZ, 0xfc, !PT ;  /* 0x0080000012127812 */ /* 0x000fc400078efcff */
[----:B------:R-:W-:Y:S02]  /*2690*/  FSETP.NEU.FTZ.AND P0, PT, R13, R16, PT ;  /* 0x000000100d00720b */ /* 0x000fe40003f1d000 */
[----:B------:R-:W-:Y:S02]  /*26a0*/  SHF.L.U32 R9, R18, R9, RZ ;  /* 0x0000000912097219 */ /* 0x000fe400000006ff */
[----:B------:R-:W-:Y:S02]  /*26b0*/  SEL R11, R11, RZ, P3 ;  /* 0x000000ff0b0b7207 */ /* 0x000fe40001800000 */
[----:B------:R-:W-:Y:S02]  /*26c0*/  ISETP.NE.AND P1, PT, R9, RZ, P1 ;  /* 0x000000ff0900720c */ /* 0x000fe40000f25270 */
[----:B------:R-:W-:Y:S02]  /*26d0*/  SHF.R.U32.HI R11, RZ, R11, R18 ;  /* 0x0000000bff0b7219 */ /* 0x000fe40000011612 */
[----:B------:R-:W-:-:S02]  /*26e0*/  PLOP3.LUT P0, PT, P0, P1, PT, 0xf8, 0x8f ;  /* 0x00000000008f781c */ /* 0x000fc40000703f70 */
[----:B------:R-:W-:Y:S02]  /*26f0*/  SHF.R.U32.HI R16, RZ, 0x1, R11 ;  /* 0x00000001ff107819 */ /* 0x000fe4000001160b */
[----:B------:R-:W-:-:S04]  /*2700*/  SEL R9, RZ, 0x1, !P0 ;  /* 0x00000001ff097807 */ /* 0x000fc80004000000 */
[----:B------:R-:W-:-:S04]  /*2710*/  LOP3.LUT R18, R9, 0x1, R16, 0xf8, !PT ;  /* 0x0000000109127812 */ /* 0x000fc800078ef810 */
[----:B------:R-:W-:-:S04]  /*2720*/  LOP3.LUT R11, R18, R11, RZ, 0xc0, !PT ;  /* 0x0000000b120b7212 */ /* 0x000fc800078ec0ff */
[----:B------:R-:W-:-:S04]  /*2730*/  IADD3 R11, PT, PT, R16, R11, RZ ;  /* 0x0000000b100b7210 */ /* 0x000fc80007ffe0ff */
[----:B------:R-:W-:Y:S01]  /*2740*/  LOP3.LUT R8, R11, R8, RZ, 0xfc, !PT ;  /* 0x000000080b087212 */ /* 0x000fe200078efcff */
[----:B------:R-:W-:Y:S06]  /*2750*/  BRA `(.L_x_63) ;  /* 0x0000000000107947 */ /* 0x000fec0003800000 */
.L_x_62:
[----:B------:R-:W-:-:S04]  /*2760*/  LOP3.LUT R8, R8, 0x80000000, RZ, 0xc0, !PT ;  /* 0x8000000008087812 */ /* 0x000fc800078ec0ff */
[----:B------:R-:W-:Y:S01]  /*2770*/  LOP3.LUT R8, R8, 0x7f800000, RZ, 0xfc, !PT ;  /* 0x7f80000008087812 */ /* 0x000fe200078efcff */
[----:B------:R-:W-:Y:S06]  /*2780*/  BRA `(.L_x_63) ;  /* 0x0000000000047947 */ /* 0x000fec0003800000 */
.L_x_61:
[----:B------:R-:W-:-:S07]  /*2790*/  LEA R8, R18, R8, 0x17 ;  /* 0x0000000812087211 */ /* 0x000fce00078eb8ff */
.L_x_63:
[----:B------:R-:W-:Y:S05]  /*27a0*/  BSYNC B1 ;  /* 0x0000000000017941 */ /* 0x000fea0003800000 */
.L_x_60:
[----:B------:R-:W-:Y:S05]  /*27b0*/  BRA `(.L_x_64) ;  /* 0x0000000000207947 */ /* 0x000fea0003800000 */
.L_x_59:
[----:B------:R-:W-:-:S04]  /*27c0*/  LOP3.LUT R8, R9, 0x80000000, R22, 0x48, !PT ;  /* 0x8000000009087812 */ /* 0x000fc800078e4816 */
[----:B------:R-:W-:Y:S01]  /*27d0*/  LOP3.LUT R8, R8, 0x7f800000, RZ, 0xfc, !PT ;  /* 0x7f80000008087812 */ /* 0x000fe200078efcff */
[----:B------:R-:W-:Y:S06]  /*27e0*/  BRA `(.L_x_64) ;  /* 0x0000000000147947 */ /* 0x000fec0003800000 */
.L_x_58:
[----:B------:R-:W-:Y:S01]  /*27f0*/  LOP3.LUT R8, R9, 0x80000000, R22, 0x48, !PT ;  /* 0x8000000009087812 */ /* 0x000fe200078e4816 */
[----:B------:R-:W-:Y:S06]  /*2800*/  BRA `(.L_x_64) ;  /* 0x00000000000c7947 */ /* 0x000fec0003800000 */
.L_x_57:
[----:B------:R-:W0:Y:S01]  /*2810*/  MUFU.RSQ R8, -QNAN ;  /* 0xffc0000000087908 */ /* 0x000e220000001400 */
[----:B------:R-:W-:Y:S05]  /*2820*/  BRA `(.L_x_64) ;  /* 0x0000000000047947 */ /* 0x000fea0003800000 */
.L_x_56:
[----:B------:R-:W-:-:S07]  /*2830*/  FADD.FTZ R8, R22, R9 ;  /* 0x0000000916087221 */ /* 0x000fce0000010000 */
.L_x_64:
[----:B------:R-:W-:Y:S05]  /*2840*/  BSYNC B0 ;  /* 0x0000000000007941 */ /* 0x000fea0003800000 */
.L_x_54:
[----:B------:R-:W-:Y:S02]  /*2850*/  HFMA2 R9, -RZ, RZ, 0, 0 ;  /* 0x00000000ff097431 */ /* 0x000fe400000001ff */
[----:B0-----:R-:W-:Y:S01]  /*2860*/  IMAD.MOV.U32 R11, RZ, RZ, R8 ;  /* 0x000000ffff0b7224 */ /* 0x001fe200078e0008 */
[----:B------:R-:W-:-:S04]  /*2870*/  MOV R8, R10 ;  /* 0x0000000a00087202 */ /* 0x000fc80000000f00 */
[----:B------:R-:W-:Y:S05]  /*2880*/  RET.REL.NODEC R8 `(_Z30parallel_monte_carlo_integrateP24curandStatePhilox4_32_10iiPf) ;  /* 0xffffffd408dc7950 */ /* 0x000fea0003c3ffff */
.L_x_65:
[----:B------:R-:W-:-:S00]  /*2890*/  BRA `(.L_x_65) ;  /* 0xfffffffc00fc7947 */ /* 0x000fc0000383ffff */
[----:B------:R-:W-:-:S00]  /*28a0*/  NOP ;  /* 0x0000000000007918 */ /* 0x000fc00000000000 */
        /* <DEDUP_REMOVED lines=13> */
.L_x_68:


//--------------------- .text._Z9initfGENSP24curandStatePhilox4_32_10 --------------------------
	.section	.text._Z9initfGENSP24curandStatePhilox4_32_10,"ax",@progbits
	.align	128
        .global         _Z9initfGENSP24curandStatePhilox4_32_10
        .type           _Z9initfGENSP24curandStatePhilox4_32_10,@function
        .size           _Z9initfGENSP24curandStatePhilox4_32_10,(.L_x_70 - _Z9initfGENSP24curandStatePhilox4_32_10)
        .other          _Z9initfGENSP24curandStatePhilox4_32_10,@"STO_CUDA_ENTRY STV_DEFAULT"
_Z9initfGENSP24curandStatePhilox4_32_10:
.text._Z9initfGENSP24curandStatePhilox4_32_10:
[----:B------:R-:W-:Y:S01]  /*0000*/  LDC R1, c[0x0][0x37c] ;  /* 0x0000df00ff017b82 */ /* 0x000fe20000000800 */
[----:B------:R-:W0:Y:S07]  /*0010*/  S2R R2, SR_TID.X ;  /* 0x0000000000027919 */ /* 0x000e2e0000002100 */
[----:B------:R-:W0:Y:S08]  /*0020*/  S2UR UR4, SR_CTAID.X ;  /* 0x00000000000479c3 */ /* 0x000e300000002500 */
[----:B------:R-:W0:Y:S02]  /*0030*/  LDC R3, c[0x0][0x360] ;  /* 0x0000d800ff037b82 */ /* 0x000e240000000800 */
[----:B0-----:R-:W-:-:S05]  /*0040*/  IMAD R2, R3, UR4, R2 ;  /* 0x0000000403027c24 */ /* 0x001fca000f8e0202 */
[----:B------:R-:W-:-:S13]  /*0050*/  ISETP.GT.AND P0, PT, R2, 0xfff, PT ;  /* 0x00000fff0200780c */ /* 0x000fda0003f04270 */
[----:B------:R-:W-:Y:S05]  /*0060*/  @P0 EXIT ;  /* 0x000000000000094d */ /* 0x000fea0003800000 */
[----:B------:R-:W0:Y:S01]  /*0070*/  LDCU.64 UR4, c[0x0][0x380] ;  /* 0x00007000ff0477ac */ /* 0x000e220008000a00 */
[C---:B------:R-:W-:Y:S02]  /*0080*/  IMAD R0, R2.reuse, -0x326172a9, RZ ;  /* 0xcd9e8d5702007824 */ /* 0x040fe400078e02ff */
[----:B------:R-:W-:Y:S01]  /*0090*/  VIADD R6, R2, 0xfffff000 ;  /* 0xfffff00002067836 */ /* 0x000fe20000000000 */
[----:B------:R-:W1:Y:S01]  /*00a0*/  LDCU.64 UR6, c[0x0][0x358] ;  /* 0x00006b00ff0677ac */ /* 0x000e620008000a00 */
[----:B0-----:R-:W-:-:S04]  /*00b0*/  UIADD3 UR4, UP0, UPT, UR4, 0x20, URZ ;  /* 0x0000002004047890 */ /* 0x001fc8000ff1e0ff */
[----:B-1----:R-:W-:-:S12]  /*00c0*/  UIADD3.X UR5, UPT, UPT, URZ, UR5, URZ, UP0, !UPT ;  /* 0x00000005ff057290 */ /* 0x002fd800087fe4ff */
.L_x_66:
[----:B0-----:R-:W-:Y:S01]  /*00d0*/  VIADD R6, R6, 0x1000 ;  /* 0x0000100006067836 */ /* 0x001fe20000000000 */
[----:B------:R-:W-:Y:S01]  /*00e0*/  MOV R18, UR4 ;  /* 0x0000000400127c02 */ /* 0x000fe20008000f00 */
[----:B------:R-:W-:Y:S01]  /*00f0*/  IMAD.U32 R19, RZ, RZ, UR5 ;  /* 0x00000005ff137e24 */ /* 0x000fe2000f8e00ff */
[----:B------:R-:W-:Y:S01]  /*0100*/  CS2R R14, SRZ ;  /* 0x00000000000e7805 */ /* 0x000fe2000001ff00 */
[C---:B------:R-:W-:Y:S01]  /*0110*/  IMAD.HI.U32 R3, R6.reuse, -0x326172a9, RZ ;  /* 0xcd9e8d5706037827 */ /* 0x040fe200078e00ff */
[----:B------:R-:W-:Y:S02]  /*0120*/  SHF.R.S32.HI R7, RZ, 0x1f, R6 ;  /* 0x0000001fff077819 */ /* 0x000fe40000011406 */
[----:B------:R-:W-:Y:S01]  /*0130*/  ISETP.GE.AND P0, PT, R6, RZ, PT ;  /* 0x000000ff0600720c */ /* 0x000fe20003f06270 */
[C---:B------:R-:W-:Y:S01]  /*0140*/  IMAD.WIDE R18, R2.reuse, 0x40, R18 ;  /* 0x0000004002127825 */ /* 0x040fe200078e0212 */
[----:B------:R-:W-:Y:S02]  /*0150*/  LOP3.LUT R3, R3, 0x4d2, RZ, 0x3c, !PT ;  /* 0x000004d203037812 */ /* 0x000fe400078e3cff */
[----:B------:R-:W-:Y:S01]  /*0160*/  IADD3 R2, PT, PT, R2, 0x1000, RZ ;  /* 0x0000100002027810 */ /* 0x000fe20007ffe0ff */
[----:B------:R-:W-:Y:S01]  /*0170*/  IMAD.WIDE.U32 R8, R7, -0x326172a9, RZ ;  /* 0xcd9e8d5707087825 */ /* 0x000fe200078e00ff */
[----:B------:R0:W-:Y:S03]  /*0180*/  STG.E.64 desc[UR6][R18.64+0x10], RZ ;  /* 0x000010ff12007986 */ /* 0x0001e6000c101b06 */
[----:B------:R-:W-:Y:S01]  /*0190*/  IMAD.WIDE.U32 R4, R3, -0x2daee0ad, RZ ;  /* 0xd2511f5303047825 */ /* 0x000fe200078e00ff */
[C---:B------:R-:W-:Y:S01]  /*01a0*/  LOP3.LUT R10, R0.reuse, 0x9e377e8b, R9, 0x96, !PT ;  /* 0x9e377e8b000a7812 */ /* 0x040fe200078e9609 */
[----:B------:R0:W-:Y:S02]  /*01b0*/  STG.E.64 desc[UR6][R18.64+0x18], RZ ;  /* 0x000018ff12007986 */ /* 0x0001e4000c101b06 */
[----:B------:R-:W-:Y:S01]  /*01c0*/  VIADD R0, R0, 0xe8d57000 ;  /* 0xe8d5700000007836 */ /* 0x000fe20000000000 */
[----:B------:R-:W-:Y:S01]  /*01d0*/  LOP3.LUT R12, R5, 0xbb67ae85, RZ, 0x3c, !PT ;  /* 0xbb67ae85050c7812 */ /* 0x000fe200078e3cff */
[----:B------:R-:W-:-:S04]  /*01e0*/  IMAD.WIDE.U32 R10, R10, -0x2daee0ad, RZ ;  /* 0xd2511f530a0a7825 */ /* 0x000fc800078e00ff */
[----:B------:R-:W-:Y:S01]  /*01f0*/  IMAD.WIDE.U32 R12, R12, -0x326172a9, RZ ;  /* 0xcd9e8d570c0c7825 */ /* 0x000fe200078e00ff */
[----:B------:R-:W-:-:S04]  /*0200*/  LOP3.LUT R4, R4, 0x76cf5d0a, R11, 0x96, !PT ;  /* 0x76cf5d0a04047812 */ /* 0x000fc800078e960b */
[----:B------:R-:W-:Y:S01]  /*0210*/  LOP3.LUT R13, R8, 0x3c6ef844, R13, 0x96, !PT ;  /* 0x3c6ef844080d7812 */ /* 0x000fe200078e960d */
[----:B------:R-:W-:-:S05]  /*0220*/  IMAD.WIDE.U32 R4, R4, -0x326172a9, RZ ;  /* 0xcd9e8d5704047825 */ /* 0x000fca00078e00ff */
[----:B------:R-:W-:Y:S01]  /*0230*/  LOP3.LUT R8, R12, 0xdaa671fd, R5, 0x96, !PT ;  /* 0xdaa671fd0c087812 */ /* 0x000fe200078e9605 */
[----:B------:R-:W-:-:S04]  /*0240*/  IMAD.WIDE.U32 R12, R13, -0x2daee0ad, RZ ;  /* 0xd2511f530d0c7825 */ /* 0x000fc800078e00ff */
[----:B------:R-:W-:Y:S01]  /*0250*/  IMAD.WIDE.U32 R8, R8, -0x2daee0ad, RZ ;  /* 0xd2511f5308087825 */ /* 0x000fe200078e00ff */
[----:B------:R-:W-:-:S04]  /*0260*/  LOP3.LUT R13, R10, 0x32370b8f, R13, 0x96, !PT ;  /* 0x32370b8f0a0d7812 */ /* 0x000fc800078e960d */
        /* <DEDUP_REMOVED lines=15> */
[----:B------:R-:W-:-:S03]  /*0360*/  LOP3.LUT R4, R4, 0x1fd5c5a3, R13, 0x96, !PT ;  /* 0x1fd5c5a304047812 */ /* 0x000fc600078e960d */
[----:B------:R-:W-:Y:S01]  /*0370*/  IMAD.MOV.U32 R13, RZ, RZ, RZ ;  /* 0x000000ffff0d7224 */ /* 0x000fe200078e00ff */
[----:B------:R-:W-:Y:S01]  /*0380*/  LOP3.LUT R16, R12, 0xdb3d7428, R11, 0x96, !PT ;  /* 0xdb3d74280c107812 */ /* 0x000fe200078e960b */
[----:B------:R-:W-:-:S04]  /*0390*/  IMAD.WIDE.U32 R4, R4, -0x326172a9, RZ ;  /* 0xcd9e8d5704047825 */ /* 0x000fc800078e00ff */
[----:B------:R-:W-:Y:S02]  /*03a0*/  HFMA2 R12, -RZ, RZ, 0, 7.355213165283203125e-05 ;  /* 0x000004d2ff0c7431 */ /* 0x000fe400000001ff */
[----:B------:R-:W-:Y:S01]  /*03b0*/  IMAD.WIDE.U32 R16, R16, -0x326172a9, RZ ;  /* 0xcd9e8d5710107825 */ /* 0x000fe200078e00ff */
[----:B------:R-:W-:Y:S02]  /*03c0*/  LOP3.LUT R20, R8, 0xf1bbd29a, R5, 0x96, !PT ;  /* 0xf1bbd29a08147812 */ /* 0x000fe400078e9605 */
[----:B------:R0:W-:Y:S02]  /*03d0*/  STG.E.128 desc[UR6][R18.64], R12 ;  /* 0x0000000c12007986 */ /* 0x0001e4000c101d06 */
[----:B------:R-:W-:Y:S01]  /*03e0*/  LOP3.LUT R8, R4, 0x8ff34c53, R17, 0x96, !PT ;  /* 0x8ff34c5304087812 */ /* 0x000fe200078e9611 */
[----:B------:R-:W-:Y:S01]  /*03f0*/  IMAD.WIDE.U32 R20, R20, -0x2daee0ad, RZ ;  /* 0xd2511f5314147825 */ /* 0x000fe200078e00ff */
[----:B------:R-:W-:Y:S02]  /*0400*/  CS2R R4, SRZ ;  /* 0x0000000000047805 */ /* 0x000fe4000001ff00 */
[----:B------:R-:W-:Y:S01]  /*0410*/  MOV R9, R16 ;  /* 0x0000001000097202 */ /* 0x000fe20000000f00 */
[----:B------:R-:W-:Y:S01]  /*0420*/  IMAD.MOV.U32 R11, RZ, RZ, R20 ;  /* 0x000000ffff0b7224 */ /* 0x000fe200078e0014 */
[----:B------:R-:W-:Y:S01]  /*0430*/  LOP3.LUT R10, R10, 0x96a522ad, R21, 0x96, !PT ;  /* 0x96a522ad0a0a7812 */ /* 0x000fe200078e9615 */
[----:B------:R0:W-:Y:S04]  /*0440*/  STG.E.128 desc[UR6][R18.64+-0x20], R4 ;  /* 0xffffe00412007986 */ /* 0x0001e8000c101d06 */
[----:B------:R0:W-:Y:S01]  /*0450*/  STG.E.128 desc[UR6][R18.64+-0x10], R8 ;  /* 0xfffff00812007986 */ /* 0x0001e2000c101d06 */
[----:B------:R-:W-:Y:S05]  /*0460*/  @!P0 BRA `(.L_x_66) ;  /* 0xfffffffc00188947 */ /* 0x000fea000383ffff */
[----:B------:R-:W-:Y:S05]  /*0470*/  EXIT ;  /* 0x000000000000794d */ /* 0x000fea0003800000 */
.L_x_67:
        /* <DEDUP_REMOVED lines=16> */
.L_x_70:


//--------------------- .nv.global.init           --------------------------
	.section	.nv.global.init,"aw",@progbits
	.align	4
.nv.global.init:
	.type		mrg32k3aM1SubSeq,@object
	.size		mrg32k3aM1SubSeq,(mrg32k3aM2SubSeq - mrg32k3aM1SubSeq)
mrg32k3aM1SubSeq:
        /*0000*/ 	.byte	0x0b, 0xcc, 0xee, 0x04, 0x73, 0x29, 0x8b, 0x6f, 0xf6, 0x53, 0x03, 0xf6, 0x23, 0xf6, 0xea, 0xda
        /* <DEDUP_REMOVED lines=125> */
	.type		mrg32k3aM2SubSeq,@object
	.size		mrg32k3aM2SubSeq,(mrg32k3aM1 - mrg32k3aM2SubSeq)
mrg32k3aM2SubSeq:
        /* <DEDUP_REMOVED lines=126> */
	.type		mrg32k3aM1,@object
	.size		mrg32k3aM1,(mrg32k3aM1Seq - mrg32k3aM1)
mrg32k3aM1:
        /* <DEDUP_REMOVED lines=144> */
	.type		mrg32k3aM1Seq,@object
	.size		mrg32k3aM1Seq,(mrg32k3aM2 - mrg32k3aM1Seq)
mrg32k3aM1Seq:
        /* <DEDUP_REMOVED lines=144> */
	.type		mrg32k3aM2,@object
	.size		mrg32k3aM2,(mrg32k3aM2Seq - mrg32k3aM2)
mrg32k3aM2:
        /* <DEDUP_REMOVED lines=144> */
	.type		mrg32k3aM2Seq,@object
	.size		mrg32k3aM2Seq,(precalc_xorwow_matrix - mrg32k3aM2Seq)
mrg32k3aM2Seq:
        /* <DEDUP_REMOVED lines=144> */
	.type		precalc_xorwow_matrix,@object
	.size		precalc_xorwow_matrix,(precalc_xorwow_offset_matrix - precalc_xorwow_matrix)
precalc_xorwow_matrix:
        /* <DEDUP_REMOVED lines=6400> */
	.type		precalc_xorwow_offset_matrix,@object
	.size		precalc_xorwow_offset_matrix,(.L_1 - precalc_xorwow_offset_matrix)
precalc_xorwow_offset_matrix:
        /* <DEDUP_REMOVED lines=6400> */
.L_1:


//--------------------- .nv.shared.reserved.0     --------------------------
	.section	.nv.shared.reserved.0,"aw",@nobits
	.weak		__nv_reservedSMEM_offset_0_alias
	.size		__nv_reservedSMEM_offset_0_alias, 0, 64
	.other		__nv_reservedSMEM_offset_0_alias,@"STO_CUDA_RESERVED_SHARED STV_DEFAULT"
__nv_reservedSMEM_offset_0_alias:
	.zero		0
	.zero		64


//--------------------- .nv.constant0._Z30parallel_monte_carlo_integrateP24curandStatePhilox4_32_10iiPf --------------------------
	.section	.nv.constant0._Z30parallel_monte_carlo_integrateP24curandStatePhilox4_32_10iiPf,"a",@progbits
	.sectionflags	@""
	.align	4
.nv.constant0._Z30parallel_monte_carlo_integrateP24curandStatePhilox4_32_10iiPf:
	.zero		920


//--------------------- .nv.constant0._Z9initfGENSP24curandStatePhilox4_32_10 --------------------------
	.section	.nv.constant0._Z9initfGENSP24curandStatePhilox4_32_10,"a",@progbits
	.sectionflags	@""
	.align	4
.nv.constant0._Z9initfGENSP24curandStatePhilox4_32_10:
	.zero		904


//--------------------- SYMBOLS --------------------------

	.type		.nv.reservedSmem.offset0,@object
	.size		.nv.reservedSmem.offset0,0x4
